	.headerflags	@"EF_CUDA_TEXMODE_UNIFIED EF_CUDA_64BIT_ADDRESS EF_CUDA_ACCELERATORS EF_CUDA_SM90 EF_CUDA_VIRTUAL_SM(EF_CUDA_SM90)"
	.elftype	@"ET_EXEC"


//--------------------- .nv.info                  --------------------------
	.section	.nv.info,"",@"SHT_CUDA_INFO"
	.align	4


	//----- nvinfo : EIATTR_REGCOUNT
	.align		4
        /*0000*/ 	.byte	0x04, 0x2f
        /*0002*/ 	.short	(.L_3 - .L_2)
	.align		4
.L_2:
        /*0004*/ 	.word	index@(triton_poi_fused__native_batch_norm_legit_no_training_add_cat_relu_threshold_backward_19)
        /*0008*/ 	.word	0x00000060


	//----- nvinfo : EIATTR_MIN_STACK_SIZE
	.align		4
.L_3:
        /*000c*/ 	.byte	0x04, 0x12
        /*000e*/ 	.short	(.L_5 - .L_4)
	.align		4
.L_4:
        /*0010*/ 	.word	index@(triton_poi_fused__native_batch_norm_legit_no_training_add_cat_relu_threshold_backward_19)
        /*0014*/ 	.word	0x00000000


	//----- nvinfo : EIATTR_FRAME_SIZE
	.align		4
.L_5:
        /*0018*/ 	.byte	0x04, 0x11
        /*001a*/ 	.short	(.L_7 - .L_6)
	.align		4
.L_6:
        /*001c*/ 	.word	index@(triton_poi_fused__native_batch_norm_legit_no_training_add_cat_relu_threshold_backward_19)
        /*0020*/ 	.word	0x00000000


	//----- nvinfo : EIATTR_MIN_STACK_SIZE
	.align		4
.L_7:
        /*0024*/ 	.byte	0x04, 0x12
        /*0026*/ 	.short	(.L_9 - .L_8)
	.align		4
.L_8:
        /*0028*/ 	.word	index@(triton_poi_fused__native_batch_norm_legit_no_training_add_cat_relu_threshold_backward_19)
        /*002c*/ 	.word	0x00000000
.L_9:


//--------------------- .nv.info.triton_poi_fused__native_batch_norm_legit_no_training_add_cat_relu_threshold_backward_19 --------------------------
	.section	.nv.info.triton_poi_fused__native_batch_norm_legit_no_training_add_cat_relu_threshold_backward_19,"",@"SHT_CUDA_INFO"
	.sectionflags	@""
	.align	4


	//----- nvinfo : EIATTR_CUDA_API_VERSION
	.align		4
        /*0000*/ 	.byte	0x04, 0x37
        /*0002*/ 	.short	(.L_11 - .L_10)
.L_10:
        /*0004*/ 	.word	0x0000007c


	//----- nvinfo : EIATTR_KPARAM_INFO
	.align		4
.L_11:
        /*0008*/ 	.byte	0x04, 0x17
        /*000a*/ 	.short	(.L_13 - .L_12)
.L_12:
        /*000c*/ 	.word	0x00000000
        /*0010*/ 	.short	0x001c
        /*0012*/ 	.short	0x00dc
        /*0014*/ 	.byte	0x00, 0xf0, 0x11, 0x00


	//----- nvinfo : EIATTR_KPARAM_INFO
	.align		4
.L_13:
        /*0018*/ 	.byte	0x04, 0x17
        /*001a*/ 	.short	(.L_15 - .L_14)
.L_14:
        /*001c*/ 	.word	0x00000000
        /*0020*/ 	.short	0x001b
        /*0022*/ 	.short	0x00d8
        /*0024*/ 	.byte	0x00, 0xf0, 0x11, 0x00


	//----- nvinfo : EIATTR_KPARAM_INFO
	.align		4
.L_15:
        /*0028*/ 	.byte	0x04, 0x17
        /*002a*/ 	.short	(.L_17 - .L_16)
.L_16:
        /*002c*/ 	.word	0x00000000
        /*0030*/ 	.short	0x001a
        /*0032*/ 	.short	0x00d0
        /*0034*/ 	.byte	0x00, 0xf4, 0x21, 0x00


	//----- nvinfo : EIATTR_KPARAM_INFO
	.align		4
.L_17:
        /*0038*/ 	.byte	0x04, 0x17
        /*003a*/ 	.short	(.L_19 - .L_18)
.L_18:
        /*003c*/ 	.word	0x00000000
        /*0040*/ 	.short	0x0019
        /*0042*/ 	.short	0x00c8
        /*0044*/ 	.byte	0x00, 0xf4, 0x21, 0x00


	//----- nvinfo : EIATTR_KPARAM_INFO
	.align		4
.L_19:
        /*0048*/ 	.byte	0x04, 0x17
        /*004a*/ 	.short	(.L_21 - .L_20)
.L_20:
        /*004c*/ 	.word	0x00000000
        /*0050*/ 	.short	0x0018
        /*0052*/ 	.short	0x00c0
        /*0054*/ 	.byte	0x00, 0xf4, 0x21, 0x00


	//----- nvinfo : EIATTR_KPARAM_INFO
	.align		4
.L_21:
        /*0058*/ 	.byte	0x04, 0x17
        /*005a*/ 	.short	(.L_23 - .L_22)
.L_22:
        /*005c*/ 	.word	0x00000000
        /*0060*/ 	.short	0x0017
        /*0062*/ 	.short	0x00b8
        /*0064*/ 	.byte	0x00, 0xf4, 0x21, 0x00


	//----- nvinfo : EIATTR_KPARAM_INFO
	.align		4
.L_23:
        /*0068*/ 	.byte	0x04, 0x17
        /*006a*/ 	.short	(.L_25 - .L_24)
.L_24:
        /*006c*/ 	.word	0x00000000
        /*0070*/ 	.short	0x0016
        /*0072*/ 	.short	0x00b0
        /*0074*/ 	.byte	0x00, 0xf4, 0x21, 0x00


	//----- nvinfo : EIATTR_KPARAM_INFO
	.align		4
.L_25:
        /*0078*/ 	.byte	0x04, 0x17
        /*007a*/ 	.short	(.L_27 - .L_26)
.L_26:
        /*007c*/ 	.word	0x00000000
        /*0080*/ 	.short	0x0015
        /*0082*/ 	.short	0x00a8
        /*0084*/ 	.byte	0x00, 0xf4, 0x21, 0x00


	//----- nvinfo : EIATTR_KPARAM_INFO
	.align		4
.L_27:
        /*0088*/ 	.byte	0x04, 0x17
        /*008a*/ 	.short	(.L_29 - .L_28)
.L_28:
        /*008c*/ 	.word	0x00000000
        /*0090*/ 	.short	0x0014
        /*0092*/ 	.short	0x00a0
        /*0094*/ 	.byte	0x00, 0xf4, 0x21, 0x00


	//----- nvinfo : EIATTR_KPARAM_INFO
	.align		4
.L_29:
        /*0098*/ 	.byte	0x04, 0x17
        /*009a*/ 	.short	(.L_31 - .L_30)
.L_30:
        /*009c*/ 	.word	0x00000000
        /*00a0*/ 	.short	0x0013
        /*00a2*/ 	.short	0x0098
        /*00a4*/ 	.byte	0x00, 0xf4, 0x21, 0x00


	//----- nvinfo : EIATTR_KPARAM_INFO
	.align		4
.L_31:
        /*00a8*/ 	.byte	0x04, 0x17
        /*00aa*/ 	.short	(.L_33 - .L_32)
.L_32:
        /*00ac*/ 	.word	0x00000000
        /*00b0*/ 	.short	0x0012
        /*00b2*/ 	.short	0x0090
        /*00b4*/ 	.byte	0x00, 0xf4, 0x21, 0x00


	//----- nvinfo : EIATTR_KPARAM_INFO
	.align		4
.L_33:
        /*00b8*/ 	.byte	0x04, 0x17
        /*00ba*/ 	.short	(.L_35 - .L_34)
.L_34:
        /*00bc*/ 	.word	0x00000000
        /*00c0*/ 	.short	0x0011
        /*00c2*/ 	.short	0x0088
        /*00c4*/ 	.byte	0x00, 0xf4, 0x21, 0x00


	//----- nvinfo : EIATTR_KPARAM_INFO
	.align		4
.L_35:
        /*00c8*/ 	.byte	0x04, 0x17
        /*00ca*/ 	.short	(.L_37 - .L_36)
.L_36:
        /*00cc*/ 	.word	0x00000000
        /*00d0*/ 	.short	0x0010
        /*00d2*/ 	.short	0x0080
        /*00d4*/ 	.byte	0x00, 0xf4, 0x21, 0x00


	//----- nvinfo : EIATTR_KPARAM_INFO
	.align		4
.L_37:
        /*00d8*/ 	.byte	0x04, 0x17
        /*00da*/ 	.short	(.L_39 - .L_38)
.L_38:
        /*00dc*/ 	.word	0x00000000
        /*00e0*/ 	.short	0x000f
        /*00e2*/ 	.short	0x0078
        /*00e4*/ 	.byte	0x00, 0xf4, 0x21, 0x00


	//----- nvinfo : EIATTR_KPARAM_INFO
	.align		4
.L_39:
        /*00e8*/ 	.byte	0x04, 0x17
        /*00ea*/ 	.short	(.L_41 - .L_40)
.L_40:
        /*00ec*/ 	.word	0x00000000
        /*00f0*/ 	.short	0x000e
        /*00f2*/ 	.short	0x0070
        /*00f4*/ 	.byte	0x00, 0xf4, 0x21, 0x00


	//----- nvinfo : EIATTR_KPARAM_INFO
	.align		4
.L_41:
        /*00f8*/ 	.byte	0x04, 0x17
        /*00fa*/ 	.short	(.L_43 - .L_42)
.L_42:
        /*00fc*/ 	.word	0x00000000
        /*0100*/ 	.short	0x000d
        /*0102*/ 	.short	0x0068
        /*0104*/ 	.byte	0x00, 0xf4, 0x21, 0x00


	//----- nvinfo : EIATTR_KPARAM_INFO
	.align		4
.L_43:
        /*0108*/ 	.byte	0x04, 0x17
        /*010a*/ 	.short	(.L_45 - .L_44)
.L_44:
        /*010c*/ 	.word	0x00000000
        /*0110*/ 	.short	0x000c
        /*0112*/ 	.short	0x0060
        /*0114*/ 	.byte	0x00, 0xf4, 0x21, 0x00


	//----- nvinfo : EIATTR_KPARAM_INFO
	.align		4
.L_45:
        /*0118*/ 	.byte	0x04, 0x17
        /*011a*/ 	.short	(.L_47 - .L_46)
.L_46:
        /*011c*/ 	.word	0x00000000
        /*0120*/ 	.short	0x000b
        /*0122*/ 	.short	0x0058
        /*0124*/ 	.byte	0x00, 0xf4, 0x21, 0x00


	//----- nvinfo : EIATTR_KPARAM_INFO
	.align		4
.L_47:
        /*0128*/ 	.byte	0x04, 0x17
        /*012a*/ 	.short	(.L_49 - .L_48)
.L_48:
        /*012c*/ 	.word	0x00000000
        /*0130*/ 	.short	0x000a
        /*0132*/ 	.short	0x0050
        /*0134*/ 	.byte	0x00, 0xf4, 0x21, 0x00


	//----- nvinfo : EIATTR_KPARAM_INFO
	.align		4
.L_49:
        /*0138*/ 	.byte	0x04, 0x17
        /*013a*/ 	.short	(.L_51 - .L_50)
.L_50:
        /*013c*/ 	.word	0x00000000
        /*0140*/ 	.short	0x0009
        /*0142*/ 	.short	0x0048
        /*0144*/ 	.byte	0x00, 0xf4, 0x21, 0x00


	//----- nvinfo : EIATTR_KPARAM_INFO
	.align		4
.L_51:
        /*0148*/ 	.byte	0x04, 0x17
        /*014a*/ 	.short	(.L_53 - .L_52)
.L_52:
        /*014c*/ 	.word	0x00000000
        /*0150*/ 	.short	0x0008
        /*0152*/ 	.short	0x0040
        /*0154*/ 	.byte	0x00, 0xf4, 0x21, 0x00


	//----- nvinfo : EIATTR_KPARAM_INFO
	.align		4
.L_53:
        /*0158*/ 	.byte	0x04, 0x17
        /*015a*/ 	.short	(.L_55 - .L_54)
.L_54:
        /*015c*/ 	.word	0x00000000
        /*0160*/ 	.short	0x0007
        /*0162*/ 	.short	0x0038
        /*0164*/ 	.byte	0x00, 0xf4, 0x21, 0x00


	//----- nvinfo : EIATTR_KPARAM_INFO
	.align		4
.L_55:
        /*0168*/ 	.byte	0x04, 0x17
        /*016a*/ 	.short	(.L_57 - .L_56)
.L_56:
        /*016c*/ 	.word	0x00000000
        /*0170*/ 	.short	0x0006
        /*0172*/ 	.short	0x0030
        /*0174*/ 	.byte	0x00, 0xf4, 0x21, 0x00


	//----- nvinfo : EIATTR_KPARAM_INFO
	.align		4
.L_57:
        /*0178*/ 	.byte	0x04, 0x17
        /*017a*/ 	.short	(.L_59 - .L_58)
.L_58:
        /*017c*/ 	.word	0x00000000
        /*0180*/ 	.short	0x0005
        /*0182*/ 	.short	0x0028
        /*0184*/ 	.byte	0x00, 0xf4, 0x21, 0x00


	//----- nvinfo : EIATTR_KPARAM_INFO
	.align		4
.L_59:
        /*0188*/ 	.byte	0x04, 0x17
        /*018a*/ 	.short	(.L_61 - .L_60)
.L_60:
        /*018c*/ 	.word	0x00000000
        /*0190*/ 	.short	0x0004
        /*0192*/ 	.short	0x0020
        /*0194*/ 	.byte	0x00, 0xf4, 0x21, 0x00


	//----- nvinfo : EIATTR_KPARAM_INFO
	.align		4
.L_61:
        /*0198*/ 	.byte	0x04, 0x17
        /*019a*/ 	.short	(.L_63 - .L_62)
.L_62:
        /*019c*/ 	.word	0x00000000
        /*01a0*/ 	.short	0x0003
        /*01a2*/ 	.short	0x0018
        /*01a4*/ 	.byte	0x00, 0xf4, 0x21, 0x00


	//----- nvinfo : EIATTR_KPARAM_INFO
	.align		4
.L_63:
        /*01a8*/ 	.byte	0x04, 0x17
        /*01aa*/ 	.short	(.L_65 - .L_64)
.L_64:
        /*01ac*/ 	.word	0x00000000
        /*01b0*/ 	.short	0x0002
        /*01b2*/ 	.short	0x0010
        /*01b4*/ 	.byte	0x00, 0xf4, 0x21, 0x00


	//----- nvinfo : EIATTR_KPARAM_INFO
	.align		4
.L_65:
        /*01b8*/ 	.byte	0x04, 0x17
        /*01ba*/ 	.short	(.L_67 - .L_66)
.L_66:
        /*01bc*/ 	.word	0x00000000
        /*01c0*/ 	.short	0x0001
        /*01c2*/ 	.short	0x0008
        /*01c4*/ 	.byte	0x00, 0xf4, 0x21, 0x00


	//----- nvinfo : EIATTR_KPARAM_INFO
	.align		4
.L_67:
        /*01c8*/ 	.byte	0x04, 0x17
        /*01ca*/ 	.short	(.L_69 - .L_68)
.L_68:
        /*01cc*/ 	.word	0x00000000
        /*01d0*/ 	.short	0x0000
        /*01d2*/ 	.short	0x0000
        /*01d4*/ 	.byte	0x00, 0xf4, 0x21, 0x00


	//----- nvinfo : EIATTR_SPARSE_MMA_MASK
	.align		4
.L_69:
        /*01d8*/ 	.byte	0x03, 0x50
        /*01da*/ 	.short	0x0000


	//----- nvinfo : EIATTR_MAXREG_COUNT
	.align		4
        /*01dc*/ 	.byte	0x03, 0x1b
        /*01de*/ 	.short	0x00ff


	//----- nvinfo : EIATTR_EXIT_INSTR_OFFSETS
	.align		4
        /*01e0*/ 	.byte	0x04, 0x1c
        /*01e2*/ 	.short	(.L_71 - .L_70)


	//   ....[0]....
.L_70:
        /*01e4*/ 	.word	0x00004980


	//   ....[1]....
        /*01e8*/ 	.word	0x000049a0


	//----- nvinfo : EIATTR_REQNTID
	.align		4
.L_71:
        /*01ec*/ 	.byte	0x04, 0x10
        /*01ee*/ 	.short	(.L_73 - .L_72)
.L_72:
        /*01f0*/ 	.word	0x00000080
        /*01f4*/ 	.word	0x00000001
        /*01f8*/ 	.word	0x00000001


	//----- nvinfo : EIATTR_CBANK_PARAM_SIZE
	.align		4
.L_73:
        /*01fc*/ 	.byte	0x03, 0x19
        /*01fe*/ 	.short	0x00e0


	//----- nvinfo : EIATTR_PARAM_CBANK
	.align		4
        /*0200*/ 	.byte	0x04, 0x0a
        /*0202*/ 	.short	(.L_75 - .L_74)
	.align		4
.L_74:
        /*0204*/ 	.word	index@(.nv.constant0.triton_poi_fused__native_batch_norm_legit_no_training_add_cat_relu_threshold_backward_19)
        /*0208*/ 	.short	0x0210
        /*020a*/ 	.short	0x00e0


	//----- nvinfo : EIATTR_SW_WAR
	.align		4
.L_75:
        /*020c*/ 	.byte	0x04, 0x36
        /*020e*/ 	.short	(.L_77 - .L_76)
.L_76:
        /*0210*/ 	.word	0x00000008
.L_77:


//--------------------- .nv.callgraph             --------------------------
	.section	.nv.callgraph,"",@"SHT_CUDA_CALLGRAPH"
	.align	4
	.sectionentsize	8
	.align		4
        /*0000*/ 	.word	0x00000000
	.align		4
        /*0004*/ 	.word	0xffffffff
	.align		4
        /*0008*/ 	.word	0x00000000
	.align		4
        /*000c*/ 	.word	0xfffffffe
	.align		4
        /*0010*/ 	.word	0x00000000
	.align		4
        /*0014*/ 	.word	0xfffffffd
	.align		4
        /*0018*/ 	.word	0x00000000
	.align		4
        /*001c*/ 	.word	0xfffffffc


//--------------------- .nv.constant4             --------------------------
	.section	.nv.constant4,"a",@progbits
	.align	8
	.align		8
.nv.constant4:
        /*0000*/ 	.dword	_$_str
	.align		8
        /*0008*/ 	.dword	_$_str_$_2


//--------------------- .text.triton_poi_fused__native_batch_norm_legit_no_training_add_cat_relu_threshold_backward_19 --------------------------
	.section	.text.triton_poi_fused__native_batch_norm_legit_no_training_add_cat_relu_threshold_backward_19,"ax",@progbits
	.sectionflags	@"SHF_BARRIERS=1"
	.align	128
        .global         triton_poi_fused__native_batch_norm_legit_no_training_add_cat_relu_threshold_backward_19
        .type           triton_poi_fused__native_batch_norm_legit_no_training_add_cat_relu_threshold_backward_19,@function
        .size           triton_poi_fused__native_batch_norm_legit_no_training_add_cat_relu_threshold_backward_19,(.L_x_1 - triton_poi_fused__native_batch_norm_legit_no_training_add_cat_relu_threshold_backward_19)
        .other          triton_poi_fused__native_batch_norm_legit_no_training_add_cat_relu_threshold_backward_19,@"STO_CUDA_ENTRY STV_DEFAULT"
triton_poi_fused__native_batch_norm_legit_no_training_add_cat_relu_threshold_backward_19:
.text.triton_poi_fused__native_batch_norm_legit_no_training_add_cat_relu_threshold_backward_19:
[----:B------:R-:W0:Y:S01]  /*0000*/  LDC R1, c[0x0][0x28] ;  /* 0x00000a00ff017b82 */ /* 0x000e220000000800 */
[----:B------:R-:W1:Y:S07]  /*0010*/  S2R R71, SR_CTAID.Y ;  /* 0x0000000000477919 */ /* 0x000e6e0000002600 */
[----:B------:R-:W2:Y:S01]  /*0020*/  LDC.64 R88, c[0x0][0x250] ;  /* 0x00009400ff587b82 */ /* 0x000ea20000000a00 */
[----:B------:R-:W-:Y:S02]  /*0030*/  CS2R R8, SRZ ;  /* 0x0000000000087805 */ /* 0x000fe4000001ff00 */
[----:B------:R-:W-:Y:S01]  /*0040*/  CS2R R10, SRZ ;  /* 0x00000000000a7805 */ /* 0x000fe2000001ff00 */
[----:B------:R-:W3:Y:S01]  /*0050*/  S2R R0, SR_TID.X ;  /* 0x0000000000007919 */ /* 0x000ee20000002100 */
[----:B------:R-:W-:-:S02]  /*0060*/  CS2R R12, SRZ ;  /* 0x00000000000c7805 */ /* 0x000fc4000001ff00 */
[----:B------:R-:W-:Y:S01]  /*0070*/  CS2R R14, SRZ ;  /* 0x00000000000e7805 */ /* 0x000fe2000001ff00 */
[----:B------:R-:W-:Y:S01]  /*0080*/  ULDC.64 UR6, c[0x0][0x208] ;  /* 0x0000820000067ab9 */ /* 0x000fe20000000a00 */
[----:B------:R-:W4:Y:S01]  /*0090*/  S2R R85, SR_CTAID.X ;  /* 0x0000000000557919 */ /* 0x000f220000002500 */
[----:B------:R-:W5:Y:S08]  /*00a0*/  LDC.64 R72, c[0x0][0x278] ;  /* 0x00009e00ff487b82 */ /* 0x000f700000000a00 */
[----:B------:R-:W2:Y:S01]  /*00b0*/  LDC.64 R86, c[0x0][0x2a0] ;  /* 0x0000a800ff567b82 */ /* 0x000ea20000000a00 */
[----:B------:R-:W-:Y:S01]  /*00c0*/  IMAD.MOV.U32 R82, RZ, RZ, 0x3e800000 ;  /* 0x3e800000ff527424 */ /* 0x000fe200078e00ff */
[----:B------:R-:W-:-:S06]  /*00d0*/  CS2R R18, SRZ ;  /* 0x0000000000127805 */ /* 0x000fcc000001ff00 */
[----:B------:R-:W5:Y:S01]  /*00e0*/  LDC.64 R30, c[0x0][0x240] ;  /* 0x00009000ff1e7b82 */ /* 0x000f620000000a00 */
[----:B-1----:R-:W-:Y:S01]  /*00f0*/  IMAD.SHL.U32 R83, R71, 0x20, RZ ;  /* 0x0000002047537824 */ /* 0x002fe200078e00ff */
[----:B------:R-:W-:-:S06]  /*0100*/  CS2R R22, SRZ ;  /* 0x0000000000167805 */ /* 0x000fcc000001ff00 */
[----:B------:R-:W1:Y:S01]  /*0110*/  LDC.64 R28, c[0x0][0x248] ;  /* 0x00009200ff1c7b82 */ /* 0x000e620000000a00 */
[----:B---3--:R-:W-:Y:S01]  /*0120*/  IMAD.SHL.U32 R70, R0, 0x8, RZ ;  /* 0x0000000800467824 */ /* 0x008fe200078e00ff */
[----:B------:R-:W-:Y:S01]  /*0130*/  SHF.R.U32.HI R0, RZ, 0x2, R0 ;  /* 0x00000002ff007819 */ /* 0x000fe20000011600 */
[----:B----4-:R-:W-:-:S03]  /*0140*/  IMAD.SHL.U32 R85, R85, 0x20, RZ ;  /* 0x0000002055557824 */ /* 0x010fc600078e00ff */
[----:B------:R-:W-:Y:S02]  /*0150*/  LOP3.LUT R70, R83, 0x18, R70, 0xf8, !PT ;  /* 0x0000001853467812 */ /* 0x000fe400078ef846 */
[----:B------:R-:W3:Y:S01]  /*0160*/  LDC.64 R68, c[0x0][0x268] ;  /* 0x00009a00ff447b82 */ /* 0x000ee20000000a00 */
[----:B------:R-:W-:Y:S02]  /*0170*/  SGXT.U32 R0, R0, 0x5 ;  /* 0x000000050000781a */ /* 0x000fe40000000000 */
[----:B------:R-:W-:Y:S02]  /*0180*/  SHF.R.S32.HI R3, RZ, 0x1f, R70 ;  /* 0x0000001fff037819 */ /* 0x000fe40000011446 */
[----:B------:R-:W-:Y:S02]  /*0190*/  LOP3.LUT R5, R85, R0, RZ, 0xfc, !PT ;  /* 0x0000000055057212 */ /* 0x000fe400078efcff */
[----:B------:R-:W-:Y:S01]  /*01a0*/  LEA.HI R20, R3, R70, RZ, 0x9 ;  /* 0x0000004603147211 */ /* 0x000fe200078f48ff */
[----:B------:R-:W4:Y:S03]  /*01b0*/  LDC.64 R74, c[0x0][0x270] ;  /* 0x00009c00ff4a7b82 */ /* 0x000f260000000a00 */
[----:B------:R-:W-:-:S05]  /*01c0*/  LOP3.LUT R3, R20, 0xfffffe00, RZ, 0xc0, !PT ;  /* 0xfffffe0014037812 */ /* 0x000fca00078ec0ff */
[----:B------:R-:W-:Y:S01]  /*01d0*/  IMAD.IADD R2, R70, 0x1, -R3 ;  /* 0x0000000146027824 */ /* 0x000fe200078e0a03 */
[----:B------:R-:W1:Y:S03]  /*01e0*/  LDC.64 R90, c[0x0][0x290] ;  /* 0x0000a400ff5a7b82 */ /* 0x000e660000000a00 */
[C---:B------:R-:W-:Y:S01]  /*01f0*/  VIADD R3, R2.reuse, 0xffffff80 ;  /* 0xffffff8002037836 */ /* 0x040fe20000000000 */
[C---:B------:R-:W-:Y:S01]  /*0200*/  LOP3.LUT R0, R2.reuse, 0xffffffc0, RZ, 0xc0, !PT ;  /* 0xffffffc002007812 */ /* 0x040fe200078ec0ff */
[----:B--2---:R-:W-:-:S03]  /*0210*/  IMAD.WIDE R6, R2, 0x4, R88 ;  /* 0x0000000402067825 */ /* 0x004fc600078e0258 */
[----:B------:R-:W-:Y:S01]  /*0220*/  ISETP.GE.U32.AND P1, PT, R3, 0x100, PT ;  /* 0x000001000300780c */ /* 0x000fe20003f26070 */
[----:B-----5:R-:W-:Y:S01]  /*0230*/  IMAD.WIDE R16, R2, 0x4, R72 ;  /* 0x0000000402107825 */ /* 0x020fe200078e0248 */
[----:B------:R-:W-:Y:S01]  /*0240*/  ISETP.NE.AND P0, PT, R0, 0x180, PT ;  /* 0x000001800000780c */ /* 0x000fe20003f05270 */
[----:B------:R-:W2:Y:S01]  /*0250*/  LDC.64 R46, c[0x0][0x298] ;  /* 0x0000a600ff2e7b82 */ /* 0x000ea20000000a00 */
[C---:B------:R-:W-:Y:S02]  /*0260*/  ISETP.LT.AND P1, PT, R5.reuse, 0x64, !P1 ;  /* 0x000000640500780c */ /* 0x040fe40004f21270 */
[----:B------:R-:W-:-:S05]  /*0270*/  ISETP.LT.AND P4, PT, R5, 0x64, !P0 ;  /* 0x000000640500780c */ /* 0x000fca0004781270 */
[----:B------:R-:W5:Y:S06]  /*0280*/  LDC.64 R60, c[0x0][0x260] ;  /* 0x00009800ff3c7b82 */ /* 0x000f6c0000000a00 */
[----:B------:R3:W2:Y:S02]  /*0290*/  @P1 LDG.E.EL.128 R8, desc[UR6][R6.64+-0x200] ;  /* 0xfffe000606081981 */ /* 0x0006a4000c2e1d00 */
[----:B------:R-:W1:Y:S02]  /*02a0*/  LDC.64 R54, c[0x0][0x258] ;  /* 0x00009600ff367b82 */ /* 0x000e640000000a00 */
[----:B------:R4:W5:Y:S01]  /*02b0*/  @P4 LDG.E.EL.128 R12, desc[UR6][R16.64+-0x600] ;  /* 0xfffa0006100c4981 */ /* 0x000962000c2e1d00 */
[----:B------:R-:W-:Y:S01]  /*02c0*/  ISETP.GE.AND P5, PT, R5, 0x64, PT ;  /* 0x000000640500780c */ /* 0x000fe20003fa6270 */
[----:B0--3--:R-:W-:-:S04]  /*02d0*/  IMAD.WIDE R6, R2, 0x4, R86 ;  /* 0x0000000402067825 */ /* 0x009fc800078e0256 */
[----:B------:R-:W0:Y:S01]  /*02e0*/  LDC.64 R76, c[0x0][0x280] ;  /* 0x0000a000ff4c7b82 */ /* 0x000e220000000a00 */
[----:B----4-:R-:W-:Y:S02]  /*02f0*/  CS2R R16, SRZ ;  /* 0x0000000000107805 */ /* 0x010fe4000001ff00 */
[----:B------:R-:W-:Y:S02]  /*0300*/  CS2R R24, SRZ ;  /* 0x0000000000187805 */ /* 0x000fe4000001ff00 */
[----:B------:R-:W-:Y:S02]  /*0310*/  CS2R R26, SRZ ;  /* 0x00000000001a7805 */ /* 0x000fe4000001ff00 */
[----:B------:R-:W-:Y:S01]  /*0320*/  CS2R R36, SRZ ;  /* 0x0000000000247805 */ /* 0x000fe2000001ff00 */
[----:B------:R-:W3:Y:S01]  /*0330*/  LDC.64 R78, c[0x0][0x288] ;  /* 0x0000a200ff4e7b82 */ /* 0x000ee20000000a00 */
[----:B------:R-:W-:Y:S02]  /*0340*/  CS2R R38, SRZ ;  /* 0x0000000000267805 */ /* 0x000fe4000001ff00 */
[----:B------:R-:W-:-:S05]  /*0350*/  CS2R R40, SRZ ;  /* 0x0000000000287805 */ /* 0x000fca000001ff00 */
[----:B------:R-:W4:Y:S08]  /*0360*/  LDC.64 R66, c[0x0][0x2a8] ;  /* 0x0000aa00ff427b82 */ /* 0x000f300000000a00 */
[----:B------:R-:W0:Y:S08]  /*0370*/  LDC.64 R80, c[0x0][0x2b0] ;  /* 0x0000ac00ff507b82 */ /* 0x000e300000000a00 */
[----:B------:R-:W0:Y:S01]  /*0380*/  LDC.64 R92, c[0x0][0x220] ;  /* 0x00008800ff5c7b82 */ /* 0x000e220000000a00 */
[----:B--2---:R-:W-:-:S02]  /*0390*/  SEL R4, R11, RZ, P1 ;  /* 0x000000ff0b047207 */ /* 0x004fc40000800000 */
[----:B-----5:R-:W-:-:S03]  /*03a0*/  SEL R15, R15, RZ, P4 ;  /* 0x000000ff0f0f7207 */ /* 0x020fc60002000000 */
[----:B------:R-:W-:Y:S02]  /*03b0*/  FADD R4, R4, 9.9999997473787516356e-06 ;  /* 0x3727c5ac04047421 */ /* 0x000fe40000000000 */
[----:B------:R-:W-:Y:S02]  /*03c0*/  FADD R56, R15, 9.9999997473787516356e-06 ;  /* 0x3727c5ac0f387421 */ /* 0x000fe40000000000 */
[----:B------:R-:W2:Y:S08]  /*03d0*/  MUFU.SQRT R52, R4 ;  /* 0x0000000400347308 */ /* 0x000eb00000002000 */
[----:B------:R-:W5:Y:S01]  /*03e0*/  MUFU.SQRT R56, R56 ;  /* 0x0000003800387308 */ /* 0x000f620000002000 */
[----:B--2---:R-:W-:-:S02]  /*03f0*/  FSETP.GT.AND P2, PT, R52, 8.50705917302346158658e+37, PT ;  /* 0x7e8000003400780b */ /* 0x004fc40003f44000 */
[----:B------:R-:W-:Y:S02]  /*0400*/  FSETP.GEU.AND P0, PT, R52, 1.175494350822287508e-38, PT ;  /* 0x008000003400780b */ /* 0x000fe40003f0e000 */
[----:B------:R-:W-:Y:S02]  /*0410*/  FSEL R15, R82, 1, P2 ;  /* 0x3f800000520f7808 */ /* 0x000fe40001000000 */
[----:B-----5:R-:W-:-:S04]  /*0420*/  FSETP.GT.AND P3, PT, R56, 8.50705917302346158658e+37, PT ;  /* 0x7e8000003800780b */ /* 0x020fc80003f64000 */
[----:B------:R-:W-:-:S03]  /*0430*/  FSEL R58, R82, 1, P3 ;  /* 0x3f800000523a7808 */ /* 0x000fc60001800000 */
[----:B------:R-:W-:Y:S01]  /*0440*/  @P2 FMUL R52, R52, 0.25 ;  /* 0x3e80000034342820 */ /* 0x000fe20000400000 */
[----:B------:R-:W-:-:S05]  /*0450*/  FSETP.GEU.AND P2, PT, R56, 1.175494350822287508e-38, PT ;  /* 0x008000003800780b */ /* 0x000fca0003f4e000 */
[----:B------:R-:W-:Y:S01]  /*0460*/  @P3 FMUL R56, R56, 0.25 ;  /* 0x3e80000038383820 */ /* 0x000fe20000400000 */
[----:B------:R-:W-:-:S13]  /*0470*/  ISETP.GT.AND P3, PT, R2, 0x1bf, !P5 ;  /* 0x000001bf0200780c */ /* 0x000fda0006f64270 */
[----:B------:R2:W5:Y:S01]  /*0480*/  @P3 LDG.E.EL.128 R16, desc[UR6][R6.64+-0x700] ;  /* 0xfff9000606103981 */ /* 0x000562000c2e1d00 */
[----:B-1----:R-:W-:-:S04]  /*0490*/  IMAD.WIDE R34, R2, 0x4, R28 ;  /* 0x0000000402227825 */ /* 0x002fc800078e021c */
[----:B------:R-:W-:Y:S01]  /*04a0*/  @!P0 FMUL R52, R52, 16777216 ;  /* 0x4b80000034348820 */ /* 0x000fe20000400000 */
[----:B------:R-:W-:Y:S01]  /*04b0*/  @!P2 FMUL R56, R56, 16777216 ;  /* 0x4b8000003838a820 */ /* 0x000fe20000400000 */
[----:B------:R-:W-:Y:S01]  /*04c0*/  @!P0 FMUL R15, R15, 16777216 ;  /* 0x4b8000000f0f8820 */ /* 0x000fe20000400000 */
[----:B------:R-:W-:Y:S01]  /*04d0*/  IMAD.WIDE R50, R2, 0x4, R74 ;  /* 0x0000000402327825 */ /* 0x000fe200078e024a */
[----:B------:R1:W3:Y:S03]  /*04e0*/  @P1 LDG.E.EL.128 R24, desc[UR6][R34.64+-0x200] ;  /* 0xfffe000622181981 */ /* 0x0002e6000c2e1d00 */
[----:B------:R-:W-:Y:S01]  /*04f0*/  @!P2 FMUL R58, R58, 16777216 ;  /* 0x4b8000003a3aa820 */ /* 0x000fe20000400000 */
[----:B--2---:R-:W-:Y:S02]  /*0500*/  SHF.R.S32.HI R6, RZ, 0x9, R20 ;  /* 0x00000009ff067819 */ /* 0x004fe40000011414 */
[----:B------:R-:W-:-:S03]  /*0510*/  CS2R R20, SRZ ;  /* 0x0000000000147805 */ /* 0x000fc6000001ff00 */
[----:B------:R-:W-:-:S04]  /*0520*/  IMAD R6, R6, 0x64, R5 ;  /* 0x0000006406067824 */ /* 0x000fc800078e0205 */
[----:B------:R-:W-:-:S04]  /*0530*/  IMAD.SHL.U32 R7, R6, 0x100, RZ ;  /* 0x0000010006077824 */ /* 0x000fc800078e00ff */
[----:B------:R-:W-:-:S04]  /*0540*/  IMAD.IADD R32, R3, 0x1, R7 ;  /* 0x0000000103207824 */ /* 0x000fc800078e0207 */
[----:B------:R-:W-:-:S05]  /*0550*/  IMAD.WIDE R32, R32, 0x4, R30 ;  /* 0x0000000420207825 */ /* 0x000fca00078e021e */
[----:B------:R2:W4:Y:S01]  /*0560*/  @P1 LDG.E.EL.128 R20, desc[UR6][R32.64] ;  /* 0x0000000620141981 */ /* 0x000522000c2e1d00 */
[----:B------:R-:W-:Y:S02]  /*0570*/  CS2R R28, SRZ ;  /* 0x00000000001c7805 */ /* 0x000fe4000001ff00 */
[----:B------:R-:W-:Y:S02]  /*0580*/  CS2R R30, SRZ ;  /* 0x00000000001e7805 */ /* 0x000fe4000001ff00 */
[----:B-1----:R-:W-:Y:S01]  /*0590*/  CS2R R34, SRZ ;  /* 0x0000000000227805 */ /* 0x002fe2000001ff00 */
[C---:B------:R-:W-:Y:S01]  /*05a0*/  IMAD.WIDE R46, R2.reuse, 0x4, R46 ;  /* 0x00000004022e7825 */ /* 0x040fe200078e022e */
[----:B------:R1:W0:Y:S01]  /*05b0*/  MUFU.RCP R59, R52 ;  /* 0x00000034003b7308 */ /* 0x0002220000001000 */
[----:B--2---:R-:W-:Y:S02]  /*05c0*/  CS2R R32, SRZ ;  /* 0x0000000000207805 */ /* 0x004fe4000001ff00 */
[----:B-1----:R-:W-:-:S05]  /*05d0*/  IMAD.WIDE R52, R2, 0x4, R60 ;  /* 0x0000000402347825 */ /* 0x002fca00078e023c */
[----:B------:R0:W-:Y:S01]  /*05e0*/  MUFU.RCP R61, R56 ;  /* 0x00000038003d7308 */ /* 0x0001e20000001000 */
[----:B------:R1:W2:Y:S01]  /*05f0*/  @P4 LDG.E.EL.128 R32, desc[UR6][R50.64+-0x600] ;  /* 0xfffa000632204981 */ /* 0x0002a2000c2e1d00 */
[----:B------:R-:W-:Y:S01]  /*0600*/  IMAD.WIDE R54, R2, 0x4, R54 ;  /* 0x0000000402367825 */ /* 0x000fe200078e0236 */
[----:B-1----:R-:W-:-:S03]  /*0610*/  CS2R R50, SRZ ;  /* 0x0000000000327805 */ /* 0x002fc6000001ff00 */
[----:B0-----:R-:W-:-:S04]  /*0620*/  IMAD.WIDE R56, R2, 0x4, R76 ;  /* 0x0000000402387825 */ /* 0x001fc800078e024c */
[----:B------:R-:W-:Y:S01]  /*0630*/  FMUL R15, R59, R15 ;  /* 0x0000000f3b0f7220 */ /* 0x000fe20000400000 */
[----:B-----5:R-:W-:-:S05]  /*0640*/  SEL R11, R19, RZ, P3 ;  /* 0x000000ff130b7207 */ /* 0x020fca0001800000 */
[----:B------:R-:W-:-:S04]  /*0650*/  FADD R11, R11, 9.9999997473787516356e-06 ;  /* 0x3727c5ac0b0b7421 */ /* 0x000fc80000000000 */
[----:B------:R0:W1:Y:S02]  /*0660*/  MUFU.SQRT R19, R11 ;  /* 0x0000000b00137308 */ /* 0x0000640000002000 */
[----:B0-----:R-:W-:-:S04]  /*0670*/  IMAD.SHL.U32 R11, R6, 0x40, RZ ;  /* 0x00000040060b7824 */ /* 0x001fc800078e00ff */
[----:B------:R-:W-:Y:S01]  /*0680*/  IMAD.IADD R42, R2, 0x1, R11 ;  /* 0x00000001022a7824 */ /* 0x000fe200078e020b */
[----:B-1----:R-:W-:-:S03]  /*0690*/  FSETP.GT.AND P5, PT, R19, 8.50705917302346158658e+37, PT ;  /* 0x7e8000001300780b */ /* 0x002fc60003fa4000 */
[C---:B------:R-:W-:Y:S01]  /*06a0*/  VIADD R49, R42.reuse, 0xfffffe80 ;  /* 0xfffffe802a317836 */ /* 0x040fe20000000000 */
[----:B------:R-:W-:Y:S01]  /*06b0*/  FSETP.GEU.AND P6, PT, R19, 1.175494350822287508e-38, PT ;  /* 0x008000001300780b */ /* 0x000fe20003fce000 */
[----:B------:R-:W-:Y:S01]  /*06c0*/  VIADD R45, R42, 0xfffffe40 ;  /* 0xfffffe402a2d7836 */ /* 0x000fe20000000000 */
[----:B------:R-:W-:Y:S01]  /*06d0*/  CS2R R42, SRZ ;  /* 0x00000000002a7805 */ /* 0x000fe2000001ff00 */
[----:B------:R-:W-:Y:S01]  /*06e0*/  IMAD.WIDE R48, R49, 0x4, R68 ;  /* 0x0000000431307825 */ /* 0x000fe200078e0244 */
[----:B---3--:R-:W-:Y:S02]  /*06f0*/  SEL R27, R27, RZ, P1 ;  /* 0x000000ff1b1b7207 */ /* 0x008fe40000800000 */
[----:B----4-:R-:W-:Y:S01]  /*0700*/  SEL R62, R23, RZ, P1 ;  /* 0x000000ff173e7207 */ /* 0x010fe20000800000 */
[----:B------:R-:W-:Y:S01]  /*0710*/  IMAD.WIDE R44, R45, 0x4, R90 ;  /* 0x000000042d2c7825 */ /* 0x000fe200078e025a */
[----:B------:R0:W3:Y:S01]  /*0720*/  @P4 LDG.E.EL.128 R28, desc[UR6][R48.64] ;  /* 0x00000006301c4981 */ /* 0x0000e2000c2e1d00 */
[----:B------:R-:W-:-:S02]  /*0730*/  FSEL R4, R82, 1, P5 ;  /* 0x3f80000052047808 */ /* 0x000fc40002800000 */
[----:B------:R-:W-:Y:S01]  /*0740*/  @P5 FMUL R19, R19, 0.25 ;  /* 0x3e80000013135820 */ /* 0x000fe20000400000 */
[----:B------:R1:W4:Y:S04]  /*0750*/  @P3 LDG.E.EL.128 R36, desc[UR6][R44.64] ;  /* 0x000000062c243981 */ /* 0x000328000c2e1d00 */
[----:B------:R5:W4:Y:S01]  /*0760*/  @P3 LDG.E.EL.128 R40, desc[UR6][R46.64+-0x700] ;  /* 0xfff900062e283981 */ /* 0x000b22000c2e1d00 */
[----:B0-----:R-:W-:Y:S02]  /*0770*/  CS2R R48, SRZ ;  /* 0x0000000000307805 */ /* 0x001fe4000001ff00 */
[----:B-1----:R-:W-:-:S04]  /*0780*/  CS2R R44, SRZ ;  /* 0x00000000002c7805 */ /* 0x002fc8000001ff00 */
[----:B------:R0:W4:Y:S01]  /*0790*/  @P1 LDG.E.EL.128 R48, desc[UR6][R52.64+-0x200] ;  /* 0xfffe000634301981 */ /* 0x000122000c2e1d00 */
[----:B-----5:R-:W-:-:S06]  /*07a0*/  CS2R R46, SRZ ;  /* 0x00000000002e7805 */ /* 0x020fcc000001ff00 */
[----:B------:R1:W5:Y:S01]  /*07b0*/  @P1 LDG.E.EL.128 R44, desc[UR6][R54.64+-0x200] ;  /* 0xfffe0006362c1981 */ /* 0x000362000c2e1d00 */
[----:B0-----:R-:W-:Y:S01]  /*07c0*/  CS2R R52, SRZ ;  /* 0x0000000000347805 */ /* 0x001fe2000001ff00 */
[----:B------:R-:W-:Y:S01]  /*07d0*/  FMUL R23, R61, R58 ;  /* 0x0000003a3d177220 */ /* 0x000fe20000400000 */
[----:B-1----:R-:W-:Y:S02]  /*07e0*/  CS2R R54, SRZ ;  /* 0x0000000000367805 */ /* 0x002fe4000001ff00 */
[----:B------:R-:W-:Y:S01]  /*07f0*/  CS2R R58, SRZ ;  /* 0x00000000003a7805 */ /* 0x000fe2000001ff00 */
[----:B------:R-:W-:-:S03]  /*0800*/  IMAD.WIDE R60, R2, 0x4, R78 ;  /* 0x00000004023c7825 */ /* 0x000fc600078e024e */
[----:B------:R0:W5:Y:S02]  /*0810*/  @P4 LDG.E.EL.128 R52, desc[UR6][R56.64+-0x600] ;  /* 0xfffa000638344981 */ /* 0x000164000c2e1d00 */
[----:B0-----:R-:W-:-:S06]  /*0820*/  CS2R R56, SRZ ;  /* 0x0000000000387805 */ /* 0x001fcc000001ff00 */
[----:B------:R-:W5:Y:S01]  /*0830*/  @P4 LDG.E.EL.128 R56, desc[UR6][R60.64+-0x600] ;  /* 0xfffa00063c384981 */ /* 0x000f62000c2e1d00 */
[----:B------:R-:W-:Y:S01]  /*0840*/  FADD R62, R62, -R27 ;  /* 0x8000001b3e3e7221 */ /* 0x000fe20000000000 */
[----:B--2---:R-:W-:Y:S01]  /*0850*/  SEL R64, R35, RZ, P4 ;  /* 0x000000ff23407207 */ /* 0x004fe20002000000 */
[----:B------:R-:W-:Y:S02]  /*0860*/  @!P6 FMUL R19, R19, 16777216 ;  /* 0x4b8000001313e820 */ /* 0x000fe40000400000 */
[----:B------:R-:W-:Y:S01]  /*0870*/  FMUL R15, R15, R62 ;  /* 0x0000003e0f0f7220 */ /* 0x000fe20000400000 */
[----:B------:R-:W-:Y:S01]  /*0880*/  @!P6 FMUL R4, R4, 16777216 ;  /* 0x4b8000000404e820 */ /* 0x000fe20000400000 */
[----:B------:R-:W-:Y:S01]  /*0890*/  IMAD.WIDE R80, R2, 0x4, R80 ;  /* 0x0000000402507825 */ /* 0x000fe200078e0250 */
[----:B---3--:R-:W-:-:S05]  /*08a0*/  SEL R31, R31, RZ, P4 ;  /* 0x000000ff1f1f7207 */ /* 0x008fca0002000000 */
[----:B------:R-:W-:-:S04]  /*08b0*/  FADD R62, R31, -R64 ;  /* 0x800000401f3e7221 */ /* 0x000fc80000000000 */
[----:B------:R-:W-:Y:S02]  /*08c0*/  FMUL R62, R23, R62 ;  /* 0x0000003e173e7220 */ /* 0x000fe40000400000 */
[----:B------:R-:W0:Y:S01]  /*08d0*/  MUFU.RCP R23, R19 ;  /* 0x0000001300177308 */ /* 0x000e220000001000 */
[----:B----4-:R-:W-:Y:S02]  /*08e0*/  SEL R39, R39, RZ, P3 ;  /* 0x000000ff27277207 */ /* 0x010fe40001800000 */
[----:B------:R-:W-:Y:S02]  /*08f0*/  SEL R51, R51, RZ, P1 ;  /* 0x000000ff33337207 */ /* 0x000fe40000800000 */
[----:B-----5:R-:W-:Y:S01]  /*0900*/  SEL R64, R47, RZ, P1 ;  /* 0x000000ff2f407207 */ /* 0x020fe20000800000 */
[----:B0-----:R-:W-:Y:S01]  /*0910*/  FMUL R23, R23, R4 ;  /* 0x0000000417177220 */ /* 0x001fe20000400000 */
[----:B------:R-:W-:-:S03]  /*0920*/  SEL R55, R55, RZ, P4 ;  /* 0x000000ff37377207 */ /* 0x000fc60002000000 */
[----:B------:R-:W-:Y:S01]  /*0930*/  FFMA R15, R64, R15, R51 ;  /* 0x0000000f400f7223 */ /* 0x000fe20000000033 */
[----:B------:R-:W-:Y:S01]  /*0940*/  IMAD.WIDE R64, R2, 0x4, R66 ;  /* 0x0000000402407825 */ /* 0x000fe200078e0242 */
[----:B------:R-:W-:-:S05]  /*0950*/  SEL R60, R59, RZ, P4 ;  /* 0x000000ff3b3c7207 */ /* 0x000fca0002000000 */
[----:B------:R-:W-:Y:S01]  /*0960*/  FFMA R19, R55, R62, R60 ;  /* 0x0000003e37137223 */ /* 0x000fe2000000003c */
[----:B------:R-:W-:Y:S02]  /*0970*/  SEL R60, R43, RZ, P3 ;  /* 0x000000ff2b3c7207 */ /* 0x000fe40001800000 */
[----:B------:R-:W-:-:S03]  /*0980*/  CS2R R62, SRZ ;  /* 0x00000000003e7805 */ /* 0x000fc6000001ff00 */
[----:B------:R-:W-:Y:S01]  /*0990*/  FADD R4, R39, -R60 ;  /* 0x8000003c27047221 */ /* 0x000fe20000000000 */
[----:B------:R-:W-:Y:S02]  /*09a0*/  CS2R R60, SRZ ;  /* 0x00000000003c7805 */ /* 0x000fe4000001ff00 */
[----:B------:R-:W-:-:S04]  /*09b0*/  CS2R R66, SRZ ;  /* 0x0000000000427805 */ /* 0x000fc8000001ff00 */
[----:B------:R0:W2:Y:S02]  /*09c0*/  @P3 LDG.E.EL.128 R60, desc[UR6][R64.64+-0x700] ;  /* 0xfff90006403c3981 */ /* 0x0000a4000c2e1d00 */
[----:B0-----:R-:W-:-:S06]  /*09d0*/  CS2R R64, SRZ ;  /* 0x0000000000407805 */ /* 0x001fcc000001ff00 */
[----:B------:R-:W3:Y:S01]  /*09e0*/  @P3 LDG.E.EL.128 R64, desc[UR6][R80.64+-0x700] ;  /* 0xfff9000650403981 */ /* 0x000ee2000c2e1d00 */
[----:B------:R-:W-:Y:S01]  /*09f0*/  FMUL R4, R23, R4 ;  /* 0x0000000417047220 */ /* 0x000fe20000400000 */
[----:B------:R-:W-:Y:S02]  /*0a00*/  FSETP.GEU.AND P0, PT, R19, RZ, PT ;  /* 0x000000ff1300720b */ /* 0x000fe40003f0e000 */
[----:B------:R-:W-:Y:S02]  /*0a10*/  ISETP.NE.AND P2, PT, R0, 0x180, PT ;  /* 0x000001800000780c */ /* 0x000fe40003f45270 */
[----:B------:R-:W-:Y:S02]  /*0a20*/  SEL R18, R18, RZ, P3 ;  /* 0x000000ff12127207 */ /* 0x000fe40001800000 */
[----:B------:R-:W-:-:S03]  /*0a30*/  ISETP.GT.AND P5, PT, R2, 0x1bf, PT ;  /* 0x000001bf0200780c */ /* 0x000fc60003fa4270 */
[----:B------:R-:W-:Y:S01]  /*0a40*/  FADD R18, R18, 9.9999997473787516356e-06 ;  /* 0x3727c5ac12127421 */ /* 0x000fe20000000000 */
[----:B------:R-:W-:Y:S02]  /*0a50*/  ISETP.GE.U32.AND P6, PT, R3, 0x100, PT ;  /* 0x000001000300780c */ /* 0x000fe40003fc6070 */
[----:B------:R-:W-:-:S05]  /*0a60*/  SEL R10, R10, RZ, P1 ;  /* 0x000000ff0a0a7207 */ /* 0x000fca0000800000 */
[----:B------:R-:W-:Y:S01]  /*0a70*/  FADD R10, R10, 9.9999997473787516356e-06 ;  /* 0x3727c5ac0a0a7421 */ /* 0x000fe20000000000 */
[----:B------:R-:W-:-:S05]  /*0a80*/  SEL R14, R14, RZ, P4 ;  /* 0x000000ff0e0e7207 */ /* 0x000fca0002000000 */
[----:B------:R-:W-:-:S04]  /*0a90*/  FADD R27, R14, 9.9999997473787516356e-06 ;  /* 0x3727c5ac0e1b7421 */ /* 0x000fc80000000000 */
[----:B------:R-:W-:Y:S01]  /*0aa0*/  MUFU.SQRT R14, R27 ;  /* 0x0000001b000e7308 */ /* 0x000fe20000002000 */
[----:B------:R-:W-:Y:S02]  /*0ab0*/  SEL R42, R42, RZ, P3 ;  /* 0x000000ff2a2a7207 */ /* 0x000fe40001800000 */
[----:B------:R-:W-:Y:S02]  /*0ac0*/  SEL R58, R58, RZ, P4 ;  /* 0x000000ff3a3a7207 */ /* 0x000fe40002000000 */
[----:B------:R-:W-:Y:S02]  /*0ad0*/  SEL R50, R50, RZ, P1 ;  /* 0x000000ff32327207 */ /* 0x000fe40000800000 */
[----:B------:R-:W-:-:S05]  /*0ae0*/  SEL R9, R9, RZ, P1 ;  /* 0x000000ff09097207 */ /* 0x000fca0000800000 */
[----:B------:R-:W-:Y:S01]  /*0af0*/  FADD R9, R9, 9.9999997473787516356e-06 ;  /* 0x3727c5ac09097421 */ /* 0x000fe20000000000 */
[----:B------:R-:W-:-:S05]  /*0b00*/  SEL R13, R13, RZ, P4 ;  /* 0x000000ff0d0d7207 */ /* 0x000fca0002000000 */
[----:B------:R-:W-:Y:S01]  /*0b10*/  FADD R13, R13, 9.9999997473787516356e-06 ;  /* 0x3727c5ac0d0d7421 */ /* 0x000fe20000000000 */
[----:B------:R-:W-:Y:S02]  /*0b20*/  SEL R57, R57, RZ, P4 ;  /* 0x000000ff39397207 */ /* 0x000fe40002000000 */
[----:B--2---:R-:W-:Y:S02]  /*0b30*/  SEL R23, R63, RZ, P3 ;  /* 0x000000ff3f177207 */ /* 0x004fe40001800000 */
[----:B---3--:R-:W-:-:S05]  /*0b40*/  SEL R84, R67, RZ, P3 ;  /* 0x000000ff43547207 */ /* 0x008fca0001800000 */
[----:B------:R-:W-:Y:S01]  /*0b50*/  FFMA R23, R23, R4, R84 ;  /* 0x0000000417177223 */ /* 0x000fe20000000054 */
[----:B------:R-:W-:-:S04]  /*0b60*/  FSEL R4, R19, RZ, P0 ;  /* 0x000000ff13047208 */ /* 0x000fc80000000000 */
[----:B------:R-:W-:-:S04]  /*0b70*/  FSETP.GEU.AND P0, PT, R23, RZ, PT ;  /* 0x000000ff1700720b */ /* 0x000fc80003f0e000 */
[----:B------:R-:W-:-:S04]  /*0b80*/  FSEL R23, R23, RZ, P0 ;  /* 0x000000ff17177208 */ /* 0x000fc80000000000 */
[----:B------:R-:W-:Y:S02]  /*0b90*/  @P2 FSEL R4, R23, RZ, P5 ;  /* 0x000000ff17042208 */ /* 0x000fe40002800000 */
[----:B------:R-:W0:Y:S01]  /*0ba0*/  MUFU.SQRT R23, R18 ;  /* 0x0000001200177308 */ /* 0x000e220000002000 */
[----:B------:R-:W-:-:S04]  /*0bb0*/  FSETP.GEU.AND P0, PT, R15, RZ, PT ;  /* 0x000000ff0f00720b */ /* 0x000fc80003f0e000 */
[----:B------:R-:W-:-:S03]  /*0bc0*/  @!P6 FSEL R4, R15, RZ, P0 ;  /* 0x000000ff0f04e208 */ /* 0x000fc60000000000 */
[----:B------:R-:W1:Y:S01]  /*0bd0*/  MUFU.SQRT R15, R10 ;  /* 0x0000000a000f7308 */ /* 0x000e620000002000 */
[C---:B0-----:R-:W-:Y:S02]  /*0be0*/  FSETP.GT.AND P0, PT, R23.reuse, 8.50705917302346158658e+37, PT ;  /* 0x7e8000001700780b */ /* 0x041fe40003f04000 */
[----:B------:R-:W-:Y:S02]  /*0bf0*/  FSETP.GEU.AND P2, PT, R23, 1.175494350822287508e-38, PT ;  /* 0x008000001700780b */ /* 0x000fe40003f4e000 */
[----:B------:R-:W-:-:S09]  /*0c00*/  FSEL R19, R82, 1, P0 ;  /* 0x3f80000052137808 */ /* 0x000fd20000000000 */
[----:B------:R-:W-:Y:S02]  /*0c10*/  @P0 FMUL R23, R23, 0.25 ;  /* 0x3e80000017170820 */ /* 0x000fe40000400000 */
[----:B------:R-:W-:Y:S02]  /*0c20*/  @!P2 FMUL R19, R19, 16777216 ;  /* 0x4b8000001313a820 */ /* 0x000fe40000400000 */
[----:B------:R-:W-:Y:S01]  /*0c30*/  @!P2 FMUL R23, R23, 16777216 ;  /* 0x4b8000001717a820 */ /* 0x000fe20000400000 */
[C---:B-1----:R-:W-:Y:S02]  /*0c40*/  FSETP.GT.AND P2, PT, R15.reuse, 8.50705917302346158658e+37, PT ;  /* 0x7e8000000f00780b */ /* 0x042fe40003f44000 */
[----:B------:R-:W-:Y:S02]  /*0c50*/  FSETP.GEU.AND P0, PT, R15, 1.175494350822287508e-38, PT ;  /* 0x008000000f00780b */ /* 0x000fe40003f0e000 */
[----:B------:R-:W-:Y:S02]  /*0c60*/  FSEL R18, R82, 1, P2 ;  /* 0x3f80000052127808 */ /* 0x000fe40001000000 */
[----:B------:R-:W-:-:S07]  /*0c70*/  FSETP.GEU.AND P5, PT, R14, 1.175494350822287508e-38, PT ;  /* 0x008000000e00780b */ /* 0x000fce0003fae000 */
[----:B------:R-:W-:Y:S01]  /*0c80*/  @P2 FMUL R15, R15, 0.25 ;  /* 0x3e8000000f0f2820 */ /* 0x000fe20000400000 */
[----:B------:R-:W-:Y:S01]  /*0c90*/  FSETP.GT.AND P2, PT, R14, 8.50705917302346158658e+37, PT ;  /* 0x7e8000000e00780b */ /* 0x000fe20003f44000 */
[----:B------:R-:W0:-:S12]  /*0ca0*/  MUFU.RCP R80, R23 ;  /* 0x0000001700507308 */ /* 0x000e180000001000 */
[----:B------:R-:W-:-:S04]  /*0cb0*/  @P2 FMUL R14, R14, 0.25 ;  /* 0x3e8000000e0e2820 */ /* 0x000fc80000400000 */
[----:B------:R-:W-:Y:S01]  /*0cc0*/  @!P5 FMUL R14, R14, 16777216 ;  /* 0x4b8000000e0ed820 */ /* 0x000fe20000400000 */
[----:B0-----:R-:W-:Y:S01]  /*0cd0*/  FMUL R80, R80, R19 ;  /* 0x0000001350507220 */ /* 0x001fe20000400000 */
[----:B------:R-:W-:Y:S02]  /*0ce0*/  SEL R19, R38, RZ, P3 ;  /* 0x000000ff26137207 */ /* 0x000fe40001800000 */
[----:B------:R0:W1:Y:S01]  /*0cf0*/  MUFU.RCP R23, R14 ;  /* 0x0000000e00177308 */ /* 0x0000620000001000 */
[----:B------:R-:W-:Y:S02]  /*0d00*/  FSEL R10, R82, 1, P2 ;  /* 0x3f800000520a7808 */ /* 0x000fe40001000000 */
[----:B------:R-:W-:Y:S01]  /*0d10*/  FADD R19, R19, -R42 ;  /* 0x8000002a13137221 */ /* 0x000fe20000000000 */
[----:B------:R-:W-:Y:S02]  /*0d20*/  SEL R62, R62, RZ, P3 ;  /* 0x000000ff3e3e7207 */ /* 0x000fe40001800000 */
[----:B------:R-:W-:Y:S01]  /*0d30*/  SEL R27, R66, RZ, P3 ;  /* 0x000000ff421b7207 */ /* 0x000fe20001800000 */
[----:B------:R-:W-:Y:S01]  /*0d40*/  FMUL R19, R80, R19 ;  /* 0x0000001350137220 */ /* 0x000fe20000400000 */
[----:B------:R-:W-:Y:S01]  /*0d50*/  @!P5 FMUL R10, R10, 16777216 ;  /* 0x4b8000000a0ad820 */ /* 0x000fe20000400000 */
[----:B------:R-:W-:Y:S01]  /*0d60*/  @!P0 FMUL R15, R15, 16777216 ;  /* 0x4b8000000f0f8820 */ /* 0x000fe20000400000 */
[----:B0-----:R-:W-:Y:S01]  /*0d70*/  SEL R14, R22, RZ, P1 ;  /* 0x000000ff160e7207 */ /* 0x001fe20000800000 */
[----:B------:R-:W-:Y:S01]  /*0d80*/  FFMA R19, R62, R19, R27 ;  /* 0x000000133e137223 */ /* 0x000fe2000000001b */
[----:B------:R-:W-:Y:S01]  /*0d90*/  @!P0 FMUL R18, R18, 16777216 ;  /* 0x4b80000012128820 */ /* 0x000fe20000400000 */
[----:B------:R-:W-:Y:S01]  /*0da0*/  ISETP.GT.AND P2, PT, R2, 0x1bf, PT ;  /* 0x000001bf0200780c */ /* 0x000fe20003f44270 */
[----:B------:R-:W0:Y:S01]  /*0db0*/  LDC.64 R80, c[0x0][0x218] ;  /* 0x00008600ff507b82 */ /* 0x000e220000000a00 */
[----:B-1----:R-:W-:Y:S01]  /*0dc0*/  FMUL R27, R23, R10 ;  /* 0x0000000a171b7220 */ /* 0x002fe20000400000 */
[----:B------:R-:W-:-:S02]  /*0dd0*/  SEL R23, R34, RZ, P4 ;  /* 0x000000ff22177207 */ /* 0x000fc40002000000 */
[----:B------:R-:W-:Y:S01]  /*0de0*/  SEL R10, R30, RZ, P4 ;  /* 0x000000ff1e0a7207 */ /* 0x000fe20002000000 */
[----:B------:R-:W1:Y:S01]  /*0df0*/  MUFU.RCP R15, R15 ;  /* 0x0000000f000f7308 */ /* 0x000e620000001000 */
[----:B------:R-:W-:Y:S02]  /*0e00*/  FSETP.GEU.AND P0, PT, R19, RZ, PT ;  /* 0x000000ff1300720b */ /* 0x000fe40003f0e000 */
[----:B------:R-:W-:Y:S01]  /*0e10*/  ISETP.NE.AND P5, PT, R0, 0x180, PT ;  /* 0x000001800000780c */ /* 0x000fe20003fa5270 */
[----:B------:R-:W-:Y:S01]  /*0e20*/  FADD R10, R10, -R23 ;  /* 0x800000170a0a7221 */ /* 0x000fe20000000000 */
[----:B------:R-:W-:Y:S01]  /*0e30*/  SEL R23, R54, RZ, P4 ;  /* 0x000000ff36177207 */ /* 0x000fe20002000000 */
[----:B------:R-:W2:Y:S02]  /*0e40*/  LDC.64 R34, c[0x0][0x228] ;  /* 0x00008a00ff227b82 */ /* 0x000ea40000000a00 */
[----:B------:R-:W-:-:S04]  /*0e50*/  FMUL R10, R27, R10 ;  /* 0x0000000a1b0a7220 */ /* 0x000fc80000400000 */
[----:B------:R-:W-:Y:S01]  /*0e60*/  FFMA R10, R23, R10, R58 ;  /* 0x0000000a170a7223 */ /* 0x000fe2000000003a */
[----:B------:R-:W-:Y:S02]  /*0e70*/  SEL R23, R26, RZ, P1 ;  /* 0x000000ff1a177207 */ /* 0x000fe40000800000 */
[----:B------:R-:W-:Y:S01]  /*0e80*/  SEL R49, R49, RZ, P1 ;  /* 0x000000ff31317207 */ /* 0x000fe20000800000 */
[----:B-1----:R-:W-:Y:S01]  /*0e90*/  FMUL R27, R15, R18 ;  /* 0x000000120f1b7220 */ /* 0x002fe20000400000 */
[----:B------:R-:W-:Y:S01]  /*0ea0*/  SEL R65, R65, RZ, P3 ;  /* 0x000000ff41417207 */ /* 0x000fe20001800000 */
[----:B------:R-:W-:Y:S01]  /*0eb0*/  FADD R14, R14, -R23 ;  /* 0x800000170e0e7221 */ /* 0x000fe20000000000 */
[----:B------:R-:W-:Y:S02]  /*0ec0*/  SEL R23, R46, RZ, P1 ;  /* 0x000000ff2e177207 */ /* 0x000fe40000800000 */
[----:B------:R-:W-:Y:S01]  /*0ed0*/  SEL R8, R8, RZ, P1 ;  /* 0x000000ff08087207 */ /* 0x000fe20000800000 */
[----:B------:R-:W-:Y:S01]  /*0ee0*/  FMUL R14, R27, R14 ;  /* 0x0000000e1b0e7220 */ /* 0x000fe20000400000 */
[----:B------:R-:W-:-:S02]  /*0ef0*/  FSEL R19, R19, RZ, P0 ;  /* 0x000000ff13137208 */ /* 0x000fc40000000000 */
[----:B------:R-:W-:Y:S01]  /*0f00*/  SEL R12, R12, RZ, P4 ;  /* 0x000000ff0c0c7207 */ /* 0x000fe20002000000 */
[----:B------:R-:W-:Y:S01]  /*0f10*/  FFMA R14, R23, R14, R50 ;  /* 0x0000000e170e7223 */ /* 0x000fe20000000032 */
[----:B------:R-:W-:Y:S02]  /*0f20*/  FSETP.GEU.AND P0, PT, R10, RZ, PT ;  /* 0x000000ff0a00720b */ /* 0x000fe40003f0e000 */
[----:B------:R-:W-:Y:S02]  /*0f30*/  SEL R28, R28, RZ, P4 ;  /* 0x000000ff1c1c7207 */ /* 0x000fe40002000000 */
[----:B------:R-:W-:Y:S02]  /*0f40*/  SEL R56, R56, RZ, P4 ;  /* 0x000000ff38387207 */ /* 0x000fe40002000000 */
[----:B------:R-:W-:Y:S01]  /*0f50*/  SEL R48, R48, RZ, P1 ;  /* 0x000000ff30307207 */ /* 0x000fe20000800000 */
[----:B------:R-:W-:Y:S01]  /*0f60*/  IMAD.SHL.U32 R47, R6, 0x80, RZ ;  /* 0x00000080062f7824 */ /* 0x000fe200078e00ff */
[----:B------:R-:W-:Y:S01]  /*0f70*/  FSEL R10, R10, RZ, P0 ;  /* 0x000000ff0a0a7208 */ /* 0x000fe20000000000 */
[----:B------:R-:W1:Y:S01]  /*0f80*/  LDC.64 R66, c[0x0][0x230] ;  /* 0x00008c00ff427b82 */ /* 0x000e620000000a00 */
[----:B------:R-:W-:-:S02]  /*0f90*/  FSETP.GEU.AND P0, PT, R14, RZ, PT ;  /* 0x000000ff0e00720b */ /* 0x000fc40003f0e000 */
[----:B------:R-:W-:Y:S02]  /*0fa0*/  @P5 FSEL R10, R19, RZ, P2 ;  /* 0x000000ff130a5208 */ /* 0x000fe40001000000 */
[----:B------:R-:W-:Y:S02]  /*0fb0*/  @!P6 FSEL R10, R14, RZ, P0 ;  /* 0x000000ff0e0ae208 */ /* 0x000fe40000000000 */
[----:B------:R-:W-:Y:S01]  /*0fc0*/  SEL R14, R17, RZ, P3 ;  /* 0x000000ff110e7207 */ /* 0x000fe20001800000 */
[----:B------:R-:W3:Y:S04]  /*0fd0*/  LDC.64 R42, c[0x0][0x238] ;  /* 0x00008e00ff2a7b82 */ /* 0x000ee80000000a00 */
[----:B------:R-:W-:-:S04]  /*0fe0*/  FADD R14, R14, 9.9999997473787516356e-06 ;  /* 0x3727c5ac0e0e7421 */ /* 0x000fc80000000000 */
[----:B------:R-:W4:Y:S08]  /*0ff0*/  MUFU.SQRT R19, R14 ;  /* 0x0000000e00137308 */ /* 0x000f300000002000 */
[----:B------:R-:W5:Y:S01]  /*1000*/  MUFU.SQRT R15, R9 ;  /* 0x00000009000f7308 */ /* 0x000f620000002000 */
[C---:B----4-:R-:W-:Y:S02]  /*1010*/  FSETP.GT.AND P2, PT, R19.reuse, 8.50705917302346158658e+37, PT ;  /* 0x7e8000001300780b */ /* 0x050fe40003f44000 */
[----:B------:R-:W-:-:S05]  /*1020*/  FSETP.GEU.AND P0, PT, R19, 1.175494350822287508e-38, PT ;  /* 0x008000001300780b */ /* 0x000fca0003f0e000 */
[----:B------:R-:W4:Y:S01]  /*1030*/  MUFU.SQRT R17, R13 ;  /* 0x0000000d00117308 */ /* 0x000f220000002000 */
[----:B-----5:R-:W-:-:S05]  /*1040*/  FSETP.GT.AND P5, PT, R15, 8.50705917302346158658e+37, PT ;  /* 0x7e8000000f00780b */ /* 0x020fca0003fa4000 */
[----:B------:R-:W-:Y:S01]  /*1050*/  @P2 FMUL R19, R19, 0.25 ;  /* 0x3e80000013132820 */ /* 0x000fe20000400000 */
[----:B------:R-:W-:-:S03]  /*1060*/  FSEL R22, R82, 1, P2 ;  /* 0x3f80000052167808 */ /* 0x000fc60001000000 */
[----:B------:R-:W-:Y:S01]  /*1070*/  @!P0 FMUL R19, R19, 16777216 ;  /* 0x4b80000013138820 */ /* 0x000fe20000400000 */
[C---:B------:R-:W-:Y:S02]  /*1080*/  FSETP.GEU.AND P2, PT, R15.reuse, 1.175494350822287508e-38, PT ;  /* 0x008000000f00780b */ /* 0x040fe40003f4e000 */
[----:B------:R-:W-:Y:S01]  /*1090*/  FSEL R14, R82, 1, P5 ;  /* 0x3f800000520e7808 */ /* 0x000fe20002800000 */
[----:B------:R-:W-:Y:S01]  /*10a0*/  @P5 FMUL R15, R15, 0.25 ;  /* 0x3e8000000f0f5820 */ /* 0x000fe20000400000 */
[C---:B----4-:R-:W-:Y:S01]  /*10b0*/  FSETP.GT.AND P5, PT, R17.reuse, 8.50705917302346158658e+37, PT ;  /* 0x7e8000001100780b */ /* 0x050fe20003fa4000 */
[----:B------:R-:W4:Y:S01]  /*10c0*/  MUFU.RCP R19, R19 ;  /* 0x0000001300137308 */ /* 0x000f220000001000 */
[----:B------:R-:W-:Y:S01]  /*10d0*/  FSETP.GEU.AND P6, PT, R17, 1.175494350822287508e-38, PT ;  /* 0x008000001100780b */ /* 0x000fe20003fce000 */
[----:B------:R-:W-:Y:S01]  /*10e0*/  @!P0 FMUL R22, R22, 16777216 ;  /* 0x4b80000016168820 */ /* 0x000fe20000400000 */
[----:B------:R-:W-:Y:S02]  /*10f0*/  SEL R26, R41, RZ, P3 ;  /* 0x000000ff291a7207 */ /* 0x000fe40001800000 */
[----:B------:R-:W-:-:S05]  /*1100*/  SEL R9, R37, RZ, P3 ;  /* 0x000000ff25097207 */ /* 0x000fca0001800000 */
[----:B------:R-:W-:Y:S02]  /*1110*/  FADD R9, R9, -R26 ;  /* 0x8000001a09097221 */ /* 0x000fe40000000000 */
[----:B------:R-:W-:Y:S01]  /*1120*/  @P5 FMUL R17, R17, 0.25 ;  /* 0x3e80000011115820 */ /* 0x000fe20000400000 */
[----:B----4-:R-:W-:-:S03]  /*1130*/  FMUL R22, R19, R22 ;  /* 0x0000001613167220 */ /* 0x010fc60000400000 */
[----:B------:R-:W-:Y:S01]  /*1140*/  @!P6 FMUL R17, R17, 16777216 ;  /* 0x4b8000001111e820 */ /* 0x000fe20000400000 */
[----:B------:R-:W-:Y:S01]  /*1150*/  SEL R26, R61, RZ, P3 ;  /* 0x000000ff3d1a7207 */ /* 0x000fe20001800000 */
[----:B------:R-:W-:-:S04]  /*1160*/  FMUL R9, R22, R9 ;  /* 0x0000000916097220 */ /* 0x000fc80000400000 */
[----:B------:R-:W4:Y:S01]  /*1170*/  MUFU.RCP R17, R17 ;  /* 0x0000001100117308 */ /* 0x000f220000001000 */
[----:B------:R-:W-:Y:S01]  /*1180*/  FFMA R9, R26, R9, R65 ;  /* 0x000000091a097223 */ /* 0x000fe20000000041 */
[----:B------:R-:W-:Y:S01]  /*1190*/  @!P2 FMUL R15, R15, 16777216 ;  /* 0x4b8000000f0fa820 */ /* 0x000fe20000400000 */
[----:B------:R-:W-:-:S03]  /*11a0*/  FSEL R18, R82, 1, P5 ;  /* 0x3f80000052127808 */ /* 0x000fc60002800000 */
[----:B------:R-:W-:Y:S02]  /*11b0*/  FSETP.GEU.AND P0, PT, R9, RZ, PT ;  /* 0x000000ff0900720b */ /* 0x000fe40003f0e000 */
[----:B------:R-:W-:Y:S01]  /*11c0*/  SEL R26, R33, RZ, P4 ;  /* 0x000000ff211a7207 */ /* 0x000fe20002000000 */
[----:B------:R-:W5:Y:S01]  /*11d0*/  MUFU.RCP R15, R15 ;  /* 0x0000000f000f7308 */ /* 0x000f620000001000 */
[----:B------:R-:W-:Y:S01]  /*11e0*/  FSEL R22, R9, RZ, P0 ;  /* 0x000000ff09167208 */ /* 0x000fe20000000000 */
[----:B------:R-:W-:Y:S01]  /*11f0*/  @!P6 FMUL R18, R18, 16777216 ;  /* 0x4b8000001212e820 */ /* 0x000fe20000400000 */
[----:B------:R-:W-:-:S03]  /*1200*/  SEL R9, R29, RZ, P4 ;  /* 0x000000ff1d097207 */ /* 0x000fc60002000000 */
[----:B----4-:R-:W-:Y:S02]  /*1210*/  FMUL R18, R17, R18 ;  /* 0x0000001211127220 */ /* 0x010fe40000400000 */
[----:B------:R-:W-:Y:S01]  /*1220*/  FADD R9, R9, -R26 ;  /* 0x8000001a09097221 */ /* 0x000fe20000000000 */
[----:B------:R-:W-:Y:S01]  /*1230*/  SEL R13, R21, RZ, P1 ;  /* 0x000000ff150d7207 */ /* 0x000fe20000800000 */
[----:B------:R-:W-:Y:S02]  /*1240*/  @!P2 FMUL R14, R14, 16777216 ;  /* 0x4b8000000e0ea820 */ /* 0x000fe40000400000 */
[----:B------:R-:W-:Y:S01]  /*1250*/  FMUL R9, R18, R9 ;  /* 0x0000000912097220 */ /* 0x000fe20000400000 */
[----:B------:R-:W-:Y:S02]  /*1260*/  SEL R18, R25, RZ, P1 ;  /* 0x000000ff19127207 */ /* 0x000fe40000800000 */
[----:B------:R-:W-:Y:S01]  /*1270*/  SEL R26, R53, RZ, P4 ;  /* 0x000000ff351a7207 */ /* 0x000fe20002000000 */
[----:B-----5:R-:W-:-:S02]  /*1280*/  FMUL R14, R15, R14 ;  /* 0x0000000e0f0e7220 */ /* 0x020fc40000400000 */
[----:B------:R-:W-:Y:S01]  /*1290*/  FADD R13, R13, -R18 ;  /* 0x800000120d0d7221 */ /* 0x000fe20000000000 */
[----:B------:R-:W-:Y:S01]  /*12a0*/  SEL R18, R45, RZ, P1 ;  /* 0x000000ff2d127207 */ /* 0x000fe20000800000 */
[----:B------:R-:W-:Y:S01]  /*12b0*/  FFMA R9, R26, R9, R57 ;  /* 0x000000091a097223 */ /* 0x000fe20000000039 */
[----:B------:R-:W-:Y:S01]  /*12c0*/  ISETP.NE.AND P6, PT, R0, 0x180, PT ;  /* 0x000001800000780c */ /* 0x000fe20003fc5270 */
[----:B------:R-:W-:Y:S01]  /*12d0*/  FMUL R13, R14, R13 ;  /* 0x0000000d0e0d7220 */ /* 0x000fe20000400000 */
[----:B------:R-:W-:Y:S02]  /*12e0*/  ISETP.GE.U32.AND P5, PT, R3, 0x100, PT ;  /* 0x000001000300780c */ /* 0x000fe40003fa6070 */
[----:B------:R-:W-:Y:S01]  /*12f0*/  SEL R14, R16, RZ, P3 ;  /* 0x000000ff100e7207 */ /* 0x000fe20001800000 */
[----:B------:R-:W-:Y:S01]  /*1300*/  FFMA R13, R18, R13, R49 ;  /* 0x0000000d120d7223 */ /* 0x000fe20000000031 */
[C---:B------:R-:W-:Y:S02]  /*1310*/  FSETP.GEU.AND P0, PT, R9.reuse, RZ, PT ;  /* 0x000000ff0900720b */ /* 0x040fe40003f0e000 */
[----:B------:R-:W-:Y:S01]  /*1320*/  ISETP.GT.AND P2, PT, R2, 0x1bf, PT ;  /* 0x000001bf0200780c */ /* 0x000fe20003f44270 */
[----:B------:R-:W-:Y:S01]  /*1330*/  FADD R14, R14, 9.9999997473787516356e-06 ;  /* 0x3727c5ac0e0e7421 */ /* 0x000fe20000000000 */
[----:B------:R-:W-:Y:S01]  /*1340*/  FSEL R9, R9, RZ, P0 ;  /* 0x000000ff09097208 */ /* 0x000fe20000000000 */
[----:B------:R-:W-:Y:S01]  /*1350*/  FADD R8, R8, 9.9999997473787516356e-06 ;  /* 0x3727c5ac08087421 */ /* 0x000fe20000000000 */
[----:B------:R-:W-:Y:S01]  /*1360*/  FSETP.GEU.AND P0, PT, R13, RZ, PT ;  /* 0x000000ff0d00720b */ /* 0x000fe20003f0e000 */
[----:B------:R-:W4:Y:S01]  /*1370*/  MUFU.SQRT R16, R14 ;  /* 0x0000000e00107308 */ /* 0x000f220000002000 */
[----:B------:R-:W-:-:S02]  /*1380*/  @P6 FSEL R9, R22, RZ, P2 ;  /* 0x000000ff16096208 */ /* 0x000fc40001000000 */
[----:B------:R-:W-:-:S05]  /*1390*/  @!P5 FSEL R9, R13, RZ, P0 ;  /* 0x000000ff0d09d208 */ /* 0x000fca0000000000 */
[----:B------:R-:W5:Y:S01]  /*13a0*/  MUFU.SQRT R13, R8 ;  /* 0x00000008000d7308 */ /* 0x000f620000002000 */
[----:B------:R-:W-:Y:S01]  /*13b0*/  FADD R12, R12, 9.9999997473787516356e-06 ;  /* 0x3727c5ac0c0c7421 */ /* 0x000fe20000000000 */
[----:B----4-:R-:W-:-:S06]  /*13c0*/  FSETP.GT.AND P2, PT, R16, 8.50705917302346158658e+37, PT ;  /* 0x7e8000001000780b */ /* 0x010fcc0003f44000 */
[----:B------:R-:W4:Y:S01]  /*13d0*/  MUFU.SQRT R15, R12 ;  /* 0x0000000c000f7308 */ /* 0x000f220000002000 */
[----:B------:R-:W-:Y:S02]  /*13e0*/  FSETP.GEU.AND P0, PT, R16, 1.175494350822287508e-38, PT ;  /* 0x008000001000780b */ /* 0x000fe40003f0e000 */
[C---:B-----5:R-:W-:Y:S02]  /*13f0*/  FSETP.GT.AND P5, PT, R13.reuse, 8.50705917302346158658e+37, PT ;  /* 0x7e8000000d00780b */ /* 0x060fe40003fa4000 */
[----:B------:R-:W-:Y:S02]  /*1400*/  FSEL R17, R82, 1, P2 ;  /* 0x3f80000052117808 */ /* 0x000fe40001000000 */
[----:B------:R-:W-:Y:S01]  /*1410*/  @P2 FMUL R16, R16, 0.25 ;  /* 0x3e80000010102820 */ /* 0x000fe20000400000 */
[----:B------:R-:W-:Y:S02]  /*1420*/  FSETP.GEU.AND P2, PT, R13, 1.175494350822287508e-38, PT ;  /* 0x008000000d00780b */ /* 0x000fe40003f4e000 */
[----:B------:R-:W-:-:S06]  /*1430*/  FSEL R14, R82, 1, P5 ;  /* 0x3f800000520e7808 */ /* 0x000fcc0002800000 */
[----:B------:R-:W-:Y:S01]  /*1440*/  @P5 FMUL R13, R13, 0.25 ;  /* 0x3e8000000d0d5820 */ /* 0x000fe20000400000 */
[C---:B----4-:R-:W-:Y:S01]  /*1450*/  FSETP.GT.AND P5, PT, R15.reuse, 8.50705917302346158658e+37, PT ;  /* 0x7e8000000f00780b */ /* 0x050fe20003fa4000 */
[----:B------:R-:W-:Y:S01]  /*1460*/  @!P0 FMUL R16, R16, 16777216 ;  /* 0x4b80000010108820 */ /* 0x000fe20000400000 */
[----:B------:R-:W-:-:S05]  /*1470*/  FSETP.GEU.AND P6, PT, R15, 1.175494350822287508e-38, PT ;  /* 0x008000000f00780b */ /* 0x000fca0003fce000 */
[----:B------:R-:W4:Y:S06]  /*1480*/  MUFU.RCP R16, R16 ;  /* 0x0000001000107308 */ /* 0x000f2c0000001000 */
[----:B------:R-:W-:Y:S01]  /*1490*/  @P5 FMUL R15, R15, 0.25 ;  /* 0x3e8000000f0f5820 */ /* 0x000fe20000400000 */
[----:B------:R-:W-:-:S03]  /*14a0*/  SEL R12, R36, RZ, P3 ;  /* 0x000000ff240c7207 */ /* 0x000fc60001800000 */
[----:B------:R-:W-:Y:S01]  /*14b0*/  @!P6 FMUL R15, R15, 16777216 ;  /* 0x4b8000000f0fe820 */ /* 0x000fe20000400000 */
[----:B------:R-:W-:Y:S01]  /*14c0*/  SEL R19, R40, RZ, P3 ;  /* 0x000000ff28137207 */ /* 0x000fe20001800000 */
[----:B------:R-:W-:-:S04]  /*14d0*/  @!P0 FMUL R17, R17, 16777216 ;  /* 0x4b80000011118820 */ /* 0x000fc80000400000 */
[----:B------:R-:W5:Y:S01]  /*14e0*/  MUFU.RCP R15, R15 ;  /* 0x0000000f000f7308 */ /* 0x000f620000001000 */
[----:B----4-:R-:W-:Y:S01]  /*14f0*/  FMUL R17, R16, R17 ;  /* 0x0000001110117220 */ /* 0x010fe20000400000 */
[----:B------:R-:W-:Y:S01]  /*1500*/  FADD R12, R12, -R19 ;  /* 0x800000130c0c7221 */ /* 0x000fe20000000000 */
[----:B------:R-:W-:Y:S01]  /*1510*/  @!P2 FMUL R13, R13, 16777216 ;  /* 0x4b8000000d0da820 */ /* 0x000fe20000400000 */
[----:B------:R-:W-:Y:S02]  /*1520*/  SEL R19, R60, RZ, P3 ;  /* 0x000000ff3c137207 */ /* 0x000fe40001800000 */
[----:B------:R-:W-:Y:S01]  /*1530*/  SEL R64, R64, RZ, P3 ;  /* 0x000000ff40407207 */ /* 0x000fe20001800000 */
[----:B------:R-:W-:Y:S01]  /*1540*/  FMUL R12, R17, R12 ;  /* 0x0000000c110c7220 */ /* 0x000fe20000400000 */
[----:B------:R-:W-:Y:S01]  /*1550*/  FSEL R8, R82, 1, P5 ;  /* 0x3f80000052087808 */ /* 0x000fe20002800000 */
[----:B------:R-:W4:Y:S02]  /*1560*/  MUFU.RCP R13, R13 ;  /* 0x0000000d000d7308 */ /* 0x000f240000001000 */
[----:B------:R-:W-:Y:S01]  /*1570*/  FFMA R12, R19, R12, R64 ;  /* 0x0000000c130c7223 */ /* 0x000fe20000000040 */
[----:B------:R-:W-:Y:S01]  /*1580*/  SEL R19, R32, RZ, P4 ;  /* 0x000000ff20137207 */ /* 0x000fe20002000000 */
[----:B------:R-:W-:-:S03]  /*1590*/  @!P6 FMUL R8, R8, 16777216 ;  /* 0x4b8000000808e820 */ /* 0x000fc60000400000 */
[----:B------:R-:W-:Y:S01]  /*15a0*/  FSETP.GEU.AND P0, PT, R12, RZ, PT ;  /* 0x000000ff0c00720b */ /* 0x000fe20003f0e000 */
[----:B-----5:R-:W-:Y:S01]  /*15b0*/  FMUL R21, R15, R8 ;  /* 0x000000080f157220 */ /* 0x020fe20000400000 */
[----:B------:R-:W-:Y:S01]  /*15c0*/  FADD R8, R28, -R19 ;  /* 0x800000131c087221 */ /* 0x000fe20000000000 */
[----:B------:R-:W-:Y:S02]  /*15d0*/  SEL R19, R52, RZ, P4 ;  /* 0x000000ff34137207 */ /* 0x000fe40002000000 */
[----:B------:R-:W-:Y:S01]  /*15e0*/  FSEL R17, R12, RZ, P0 ;  /* 0x000000ff0c117208 */ /* 0x000fe20000000000 */
[----:B------:R-:W-:Y:S01]  /*15f0*/  FMUL R8, R21, R8 ;  /* 0x0000000815087220 */ /* 0x000fe20000400000 */
[----:B------:R-:W-:Y:S01]  /*1600*/  SEL R12, R20, RZ, P1 ;  /* 0x000000ff140c7207 */ /* 0x000fe20000800000 */
[----:B------:R-:W-:Y:S01]  /*1610*/  @!P2 FMUL R14, R14, 16777216 ;  /* 0x4b8000000e0ea820 */ /* 0x000fe20000400000 */
[----:B------:R-:W-:Y:S01]  /*1620*/  SEL R15, R24, RZ, P1 ;  /* 0x000000ff180f7207 */ /* 0x000fe20000800000 */
[----:B------:R-:W-:-:S02]  /*1630*/  FFMA R8, R19, R8, R56 ;  /* 0x0000000813087223 */ /* 0x000fc40000000038 */
[----:B----4-:R-:W-:Y:S02]  /*1640*/  FMUL R19, R13, R14 ;  /* 0x0000000e0d137220 */ /* 0x010fe40000400000 */
[----:B------:R-:W-:Y:S01]  /*1650*/  FADD R12, R12, -R15 ;  /* 0x8000000f0c0c7221 */ /* 0x000fe20000000000 */
[----:B------:R-:W-:Y:S02]  /*1660*/  SEL R15, R44, RZ, P1 ;  /* 0x000000ff2c0f7207 */ /* 0x000fe40000800000 */
[----:B------:R-:W-:Y:S01]  /*1670*/  ISETP.NE.AND P6, PT, R0, 0x180, PT ;  /* 0x000001800000780c */ /* 0x000fe20003fc5270 */
[----:B------:R-:W-:Y:S01]  /*1680*/  FMUL R12, R19, R12 ;  /* 0x0000000c130c7220 */ /* 0x000fe20000400000 */
[----:B------:R-:W-:Y:S02]  /*1690*/  ISETP.GE.U32.AND P5, PT, R3, 0x100, PT ;  /* 0x000001000300780c */ /* 0x000fe40003fa6070 */
[----:B------:R-:W-:Y:S01]  /*16a0*/  FSETP.GEU.AND P0, PT, R8, RZ, PT ;  /* 0x000000ff0800720b */ /* 0x000fe20003f0e000 */
[----:B------:R-:W-:Y:S01]  /*16b0*/  FFMA R12, R15, R12, R48 ;  /* 0x0000000c0f0c7223 */ /* 0x000fe20000000030 */
[----:B------:R-:W-:-:S02]  /*16c0*/  ISETP.GT.AND P2, PT, R2, 0x1bf, PT ;  /* 0x000001bf0200780c */ /* 0x000fc40003f44270 */
[----:B------:R-:W-:Y:S02]  /*16d0*/  FSEL R8, R8, RZ, P0 ;  /* 0x000000ff08087208 */ /* 0x000fe40000000000 */
[----:B------:R-:W-:-:S03]  /*16e0*/  FSETP.GEU.AND P0, PT, R12, RZ, PT ;  /* 0x000000ff0c00720b */ /* 0x000fc60003f0e000 */
[----:B------:R-:W-:Y:S02]  /*16f0*/  @P6 FSEL R8, R17, RZ, P2 ;  /* 0x000000ff11086208 */ /* 0x000fe40001000000 */
[----:B------:R-:W-:Y:S02]  /*1700*/  @!P5 FSEL R8, R12, RZ, P0 ;  /* 0x000000ff0c08d208 */ /* 0x000fe40000000000 */
[----:B------:R-:W-:-:S04]  /*1710*/  ISETP.GE.AND P5, PT, R5, 0x64, PT ;  /* 0x000000640500780c */ /* 0x000fc80003fa6270 */
[C---:B------:R-:W-:Y:S02]  /*1720*/  ISETP.LT.AND P2, PT, R2.reuse, 0x80, !P5 ;  /* 0x000000800200780c */ /* 0x040fe40006f41270 */
[----:B------:R-:W-:Y:S02]  /*1730*/  CS2R R12, SRZ ;  /* 0x00000000000c7805 */ /* 0x000fe4000001ff00 */
[----:B------:R-:W-:Y:S01]  /*1740*/  CS2R R14, SRZ ;  /* 0x00000000000e7805 */ /* 0x000fe2000001ff00 */
[----:B--2---:R-:W-:-:S08]  /*1750*/  IMAD.WIDE R16, R2, 0x4, R34 ;  /* 0x0000000402107825 */ /* 0x004fd000078e0222 */
[----:B------:R2:W4:Y:S01]  /*1760*/  @P2 LDG.E.EL.128 R12, desc[UR6][R16.64] ;  /* 0x00000006100c2981 */ /* 0x000522000c2e1d00 */
[----:B------:R-:W-:Y:S01]  /*1770*/  IMAD.IADD R27, R2, 0x1, R47 ;  /* 0x00000001021b7824 */ /* 0x000fe200078e022f */
[----:B------:R-:W-:Y:S02]  /*1780*/  CS2R R18, SRZ ;  /* 0x0000000000127805 */ /* 0x000fe4000001ff00 */
[----:B------:R-:W-:Y:S02]  /*1790*/  CS2R R20, SRZ ;  /* 0x0000000000147805 */ /* 0x000fe4000001ff00 */
[----:B------:R-:W-:Y:S01]  /*17a0*/  CS2R R22, SRZ ;  /* 0x0000000000167805 */ /* 0x000fe2000001ff00 */
[----:B0-----:R-:W-:Y:S01]  /*17b0*/  IMAD.WIDE R26, R27, 0x4, R80 ;  /* 0x000000041b1a7825 */ /* 0x001fe200078e0250 */
[----:B--2---:R-:W-:-:S06]  /*17c0*/  CS2R R16, SRZ ;  /* 0x0000000000107805 */ /* 0x004fcc000001ff00 */
[----:B------:R-:W2:Y:S01]  /*17d0*/  @P2 LDG.E.EL.128 R16, desc[UR6][R26.64] ;  /* 0x000000061a102981 */ /* 0x000ea2000c2e1d00 */
[----:B----4-:R-:W-:Y:S02]  /*17e0*/  SEL R12, R12, RZ, P2 ;  /* 0x000000ff0c0c7207 */ /* 0x010fe40001000000 */
[----:B------:R-:W-:-:S03]  /*17f0*/  SEL R13, R13, RZ, P2 ;  /* 0x000000ff0d0d7207 */ /* 0x000fc60001000000 */
[----:B------:R-:W-:Y:S02]  /*1800*/  FADD R12, R12, 9.9999997473787516356e-06 ;  /* 0x3727c5ac0c0c7421 */ /* 0x000fe40000000000 */
[----:B------:R-:W-:Y:S02]  /*1810*/  FADD R13, R13, 9.9999997473787516356e-06 ;  /* 0x3727c5ac0d0d7421 */ /* 0x000fe40000000000 */
[----:B------:R-:W0:Y:S08]  /*1820*/  MUFU.SQRT R28, R12 ;  /* 0x0000000c001c7308 */ /* 0x000e300000002000 */
[----:B------:R4:W-:Y:S02]  /*1830*/  MUFU.SQRT R38, R13 ;  /* 0x0000000d00267308 */ /* 0x0009e40000002000 */
[----:B----4-:R-:W-:-:S05]  /*1840*/  IMAD.WIDE R12, R2, 0x4, R92 ;  /* 0x00000004020c7825 */ /* 0x010fca00078e025c */
[----:B------:R3:W4:Y:S01]  /*1850*/  @P2 LDG.E.EL.128 R20, desc[UR6][R12.64] ;  /* 0x000000060c142981 */ /* 0x000722000c2e1d00 */
[C---:B0-----:R-:W-:Y:S02]  /*1860*/  FSETP.GT.AND P5, PT, R28.reuse, 8.50705917302346158658e+37, PT ;  /* 0x7e8000001c00780b */ /* 0x041fe40003fa4000 */
[----:B------:R-:W-:-:S11]  /*1870*/  FSETP.GEU.AND P0, PT, R28, 1.175494350822287508e-38, PT ;  /* 0x008000001c00780b */ /* 0x000fd60003f0e000 */
[----:B------:R-:W-:-:S04]  /*1880*/  @P5 FMUL R28, R28, 0.25 ;  /* 0x3e8000001c1c5820 */ /* 0x000fc80000400000 */
[----:B------:R-:W-:-:S06]  /*1890*/  @!P0 FMUL R28, R28, 16777216 ;  /* 0x4b8000001c1c8820 */ /* 0x000fcc0000400000 */
[----:B------:R-:W0:Y:S01]  /*18a0*/  MUFU.RCP R28, R28 ;  /* 0x0000001c001c7308 */ /* 0x000e220000001000 */
[----:B------:R-:W-:Y:S02]  /*18b0*/  FSEL R25, R82, 1, P5 ;  /* 0x3f80000052197808 */ /* 0x000fe40002800000 */
[----:B--2---:R-:W-:-:S03]  /*18c0*/  SEL R16, R16, RZ, P2 ;  /* 0x000000ff10107207 */ /* 0x004fc60001000000 */
[----:B------:R-:W-:Y:S01]  /*18d0*/  @!P0 FMUL R25, R25, 16777216 ;  /* 0x4b80000019198820 */ /* 0x000fe20000400000 */
[----:B------:R-:W-:Y:S02]  /*18e0*/  CS2R R26, SRZ ;  /* 0x00000000001a7805 */ /* 0x000fe4000001ff00 */
[----:B------:R-:W-:Y:S01]  /*18f0*/  CS2R R30, SRZ ;  /* 0x00000000001e7805 */ /* 0x000fe2000001ff00 */
[----:B-1----:R-:W-:-:S04]  /*1900*/  IMAD.WIDE R36, R2, 0x4, R66 ;  /* 0x0000000402247825 */ /* 0x002fc800078e0242 */
[----:B---3--:R-:W-:Y:S01]  /*1910*/  IMAD.WIDE R12, R2, 0x4, R42 ;  /* 0x00000004020c7825 */ /* 0x008fe200078e022a */
[----:B----4-:R-:W-:-:S03]  /*1920*/  SEL R29, R20, RZ, P2 ;  /* 0x000000ff141d7207 */ /* 0x010fc60001000000 */
[----:B0-----:R-:W-:Y:S01]  /*1930*/  FMUL R25, R28, R25 ;  /* 0x000000191c197220 */ /* 0x001fe20000400000 */
[C---:B------:R-:W-:Y:S01]  /*1940*/  FSETP.GT.AND P6, PT, R38.reuse, 8.50705917302346158658e+37, PT ;  /* 0x7e8000002600780b */ /* 0x040fe20003fc4000 */
[----:B------:R-:W-:Y:S01]  /*1950*/  IMAD.MOV.U32 R84, RZ, RZ, 0x3e800000 ;  /* 0x3e800000ff547424 */ /* 0x000fe200078e00ff */
[----:B------:R-:W-:Y:S01]  /*1960*/  FSETP.GEU.AND P5, PT, R38, 1.175494350822287508e-38, PT ;  /* 0x008000002600780b */ /* 0x000fe20003fae000 */
[----:B------:R-:W-:Y:S01]  /*1970*/  FADD R16, R16, -R29 ;  /* 0x8000001d10107221 */ /* 0x000fe20000000000 */
[----:B------:R-:W-:Y:S02]  /*1980*/  CS2R R28, SRZ ;  /* 0x00000000001c7805 */ /* 0x000fe4000001ff00 */
[----:B------:R-:W-:Y:S01]  /*1990*/  ISETP.GE.AND P0, PT, R2, 0x80, PT ;  /* 0x000000800200780c */ /* 0x000fe20003f06270 */
[----:B------:R-:W0:Y:S01]  /*19a0*/  LDC.64 R66, c[0x0][0x298] ;  /* 0x0000a600ff427b82 */ /* 0x000e220000000a00 */
[----:B------:R-:W-:Y:S01]  /*19b0*/  FMUL R16, R25, R16 ;  /* 0x0000001019107220 */ /* 0x000fe20000400000 */
[----:B------:R-:W-:Y:S01]  /*19c0*/  CS2R R24, SRZ ;  /* 0x0000000000187805 */ /* 0x000fe2000001ff00 */
[----:B------:R1:W2:Y:S05]  /*19d0*/  @P2 LDG.E.EL.128 R28, desc[UR6][R12.64] ;  /* 0x000000060c1c2981 */ /* 0x0002aa000c2e1d00 */
[----:B------:R3:W4:Y:S01]  /*19e0*/  @P2 LDG.E.EL.128 R24, desc[UR6][R36.64] ;  /* 0x0000000624182981 */ /* 0x000722000c2e1d00 */
[----:B------:R-:W-:-:S04]  /*19f0*/  @P6 FMUL R38, R38, 0.25 ;  /* 0x3e80000026266820 */ /* 0x000fc80000400000 */
[----:B------:R-:W-:Y:S01]  /*1a00*/  @!P5 FMUL R38, R38, 16777216 ;  /* 0x4b8000002626d820 */ /* 0x000fe20000400000 */
[----:B------:R-:W-:Y:S02]  /*1a10*/  FSEL R33, R82, 1, P6 ;  /* 0x3f80000052217808 */ /* 0x000fe40003000000 */
[----:B------:R-:W-:Y:S02]  /*1a20*/  SEL R21, R21, RZ, P2 ;  /* 0x000000ff15157207 */ /* 0x000fe40001000000 */
[----:B-1----:R-:W-:Y:S01]  /*1a30*/  SEL R12, R17, RZ, P2 ;  /* 0x000000ff110c7207 */ /* 0x002fe20001000000 */
[----:B------:R-:W1:Y:S01]  /*1a40*/  MUFU.RCP R38, R38 ;  /* 0x0000002600267308 */ /* 0x000e620000001000 */
[----:B------:R-:W-:Y:S01]  /*1a50*/  @!P5 FMUL R33, R33, 16777216 ;  /* 0x4b8000002121d820 */ /* 0x000fe20000400000 */
[----:B------:R-:W-:Y:S01]  /*1a60*/  SEL R13, R15, RZ, P2 ;  /* 0x000000ff0f0d7207 */ /* 0x000fe20001000000 */
[----:B---3--:R-:W3:Y:S01]  /*1a70*/  LDC.64 R36, c[0x0][0x2c8] ;  /* 0x0000b200ff247b82 */ /* 0x008ee20000000a00 */
[----:B------:R-:W-:Y:S01]  /*1a80*/  FADD R12, R12, -R21 ;  /* 0x800000150c0c7221 */ /* 0x000fe20000000000 */
[----:B-1----:R-:W-:-:S04]  /*1a90*/  FMUL R33, R38, R33 ;  /* 0x0000002126217220 */ /* 0x002fc80000400000 */
[----:B------:R-:W-:Y:S01]  /*1aa0*/  FMUL R12, R33, R12 ;  /* 0x0000000c210c7220 */ /* 0x000fe20000400000 */
[----:B------:R-:W-:-:S04]  /*1ab0*/  FADD R13, R13, 9.9999997473787516356e-06 ;  /* 0x3727c5ac0d0d7421 */ /* 0x000fc80000000000 */
[----:B------:R-:W1:Y:S01]  /*1ac0*/  MUFU.SQRT R15, R13 ;  /* 0x0000000d000f7308 */ /* 0x000e620000002000 */
[----:B------:R-:W-:Y:S02]  /*1ad0*/  P2R R32, PR, RZ, 0x2 ;  /* 0x00000002ff207803 */ /* 0x000fe40000000000 */
[----:B-1----:R-:W-:Y:S02]  /*1ae0*/  FSETP.GT.AND P1, PT, R15, 8.50705917302346158658e+37, PT ;  /* 0x7e8000000f00780b */ /* 0x002fe40003f24000 */
[----:B------:R-:W-:Y:S02]  /*1af0*/  SEL R21, R22, RZ, P2 ;  /* 0x000000ff16157207 */ /* 0x000fe40001000000 */
[----:B------:R-:W-:-:S05]  /*1b00*/  SEL R18, R18, RZ, P2 ;  /* 0x000000ff12127207 */ /* 0x000fca0001000000 */
[----:B------:R-:W-:Y:S01]  /*1b10*/  FADD R13, R18, -R21 ;  /* 0x80000015120d7221 */ /* 0x000fe20000000000 */
[----:B------:R-:W-:Y:S02]  /*1b20*/  SEL R19, R19, RZ, P2 ;  /* 0x000000ff13137207 */ /* 0x000fe40001000000 */
[----:B------:R-:W-:Y:S02]  /*1b30*/  LOP3.LUT R40, R70, 0x4, RZ, 0xfc, !PT ;  /* 0x0000000446287812 */ /* 0x000fe400078efcff */
[----:B--2---:R-:W-:Y:S02]  /*1b40*/  SEL R28, R28, RZ, P2 ;  /* 0x000000ff1c1c7207 */ /* 0x004fe40001000000 */
[----:B----4-:R-:W-:-:S05]  /*1b50*/  SEL R39, R24, RZ, P2 ;  /* 0x000000ff18277207 */ /* 0x010fca0001000000 */
[----:B------:R-:W-:-:S05]  /*1b60*/  FFMA R16, R39, R16, R28 ;  /* 0x0000001027107223 */ /* 0x000fca000000001c */
[C---:B------:R-:W-:Y:S02]  /*1b70*/  FSETP.GEU.AND P6, PT, R16.reuse, RZ, PT ;  /* 0x000000ff1000720b */ /* 0x040fe40003fce000 */
[----:B------:R-:W-:Y:S02]  /*1b80*/  SEL R25, R25, RZ, P2 ;  /* 0x000000ff19197207 */ /* 0x000fe40001000000 */
[----:B------:R-:W-:Y:S02]  /*1b90*/  @!P0 FSEL R8, R16, RZ, P6 ;  /* 0x000000ff10088208 */ /* 0x000fe40003000000 */
[----:B------:R-:W-:-:S05]  /*1ba0*/  SEL R16, R29, RZ, P2 ;  /* 0x000000ff1d107207 */ /* 0x000fca0001000000 */
[----:B------:R-:W-:-:S05]  /*1bb0*/  FFMA R12, R25, R12, R16 ;  /* 0x0000000c190c7223 */ /* 0x000fca0000000010 */
[----:B------:R-:W-:-:S04]  /*1bc0*/  FSETP.GEU.AND P5, PT, R12, RZ, PT ;  /* 0x000000ff0c00720b */ /* 0x000fc80003fae000 */
[----:B------:R-:W-:Y:S02]  /*1bd0*/  @!P0 FSEL R9, R12, RZ, P5 ;  /* 0x000000ff0c098208 */ /* 0x000fe40002800000 */
[----:B------:R-:W-:-:S05]  /*1be0*/  SEL R12, R14, RZ, P2 ;  /* 0x000000ff0e0c7207 */ /* 0x000fca0001000000 */
[----:B------:R-:W-:-:S04]  /*1bf0*/  FADD R12, R12, 9.9999997473787516356e-06 ;  /* 0x3727c5ac0c0c7421 */ /* 0x000fc80000000000 */
[----:B------:R-:W1:Y:S02]  /*1c00*/  MUFU.SQRT R14, R12 ;  /* 0x0000000c000e7308 */ /* 0x000e640000002000 */
[C---:B-1----:R-:W-:Y:S02]  /*1c10*/  FSETP.GT.AND P6, PT, R14.reuse, 8.50705917302346158658e+37, PT ;  /* 0x7e8000000e00780b */ /* 0x042fe40003fc4000 */
[----:B------:R-:W-:Y:S02]  /*1c20*/  FSETP.GEU.AND P5, PT, R14, 1.175494350822287508e-38, PT ;  /* 0x008000000e00780b */ /* 0x000fe40003fae000 */
[----:B------:R-:W-:-:S09]  /*1c30*/  FSEL R17, R82, 1, P6 ;  /* 0x3f80000052117808 */ /* 0x000fd20003000000 */
[----:B------:R-:W-:-:S04]  /*1c40*/  @P6 FMUL R14, R14, 0.25 ;  /* 0x3e8000000e0e6820 */ /* 0x000fc80000400000 */
[----:B------:R-:W-:Y:S01]  /*1c50*/  @!P5 FMUL R14, R14, 16777216 ;  /* 0x4b8000000e0ed820 */ /* 0x000fe20000400000 */
[----:B------:R-:W-:-:S05]  /*1c60*/  FSETP.GEU.AND P6, PT, R15, 1.175494350822287508e-38, PT ;  /* 0x008000000f00780b */ /* 0x000fca0003fce000 */
[----:B------:R-:W1:Y:S01]  /*1c70*/  MUFU.RCP R14, R14 ;  /* 0x0000000e000e7308 */ /* 0x000e620000001000 */
[----:B------:R-:W-:Y:S01]  /*1c80*/  @P1 FMUL R15, R15, 0.25 ;  /* 0x3e8000000f0f1820 */ /* 0x000fe20000400000 */
[----:B------:R-:W-:-:S06]  /*1c90*/  @!P5 FMUL R17, R17, 16777216 ;  /* 0x4b8000001111d820 */ /* 0x000fcc0000400000 */
[----:B------:R-:W-:Y:S01]  /*1ca0*/  @!P6 FMUL R15, R15, 16777216 ;  /* 0x4b8000000f0fe820 */ /* 0x000fe20000400000 */
[----:B------:R-:W-:Y:S01]  /*1cb0*/  SEL R26, R26, RZ, P2 ;  /* 0x000000ff1a1a7207 */ /* 0x000fe20001000000 */
[----:B-1----:R-:W-:Y:S01]  /*1cc0*/  FMUL R16, R14, R17 ;  /* 0x000000110e107220 */ /* 0x002fe20000400000 */
[----:B------:R-:W-:-:S03]  /*1cd0*/  SEL R17, R30, RZ, P2 ;  /* 0x000000ff1e117207 */ /* 0x000fc60001000000 */
[----:B------:R-:W1:Y:S01]  /*1ce0*/  MUFU.RCP R15, R15 ;  /* 0x0000000f000f7308 */ /* 0x000e620000001000 */
[----:B------:R-:W-:Y:S01]  /*1cf0*/  FMUL R13, R16, R13 ;  /* 0x0000000d100d7220 */ /* 0x000fe20000400000 */
[----:B------:R-:W-:-:S03]  /*1d00*/  FSEL R12, R82, 1, P1 ;  /* 0x3f800000520c7808 */ /* 0x000fc60000800000 */
[----:B------:R-:W-:Y:S01]  /*1d10*/  FFMA R13, R26, R13, R17 ;  /* 0x0000000d1a0d7223 */ /* 0x000fe20000000011 */
[----:B------:R-:W-:Y:S01]  /*1d20*/  SEL R14, R23, RZ, P2 ;  /* 0x000000ff170e7207 */ /* 0x000fe20001000000 */
[----:B------:R-:W-:-:S03]  /*1d30*/  @!P6 FMUL R12, R12, 16777216 ;  /* 0x4b8000000c0ce820 */ /* 0x000fc60000400000 */
[----:B------:R-:W-:-:S04]  /*1d40*/  FSETP.GEU.AND P5, PT, R13, RZ, PT ;  /* 0x000000ff0d00720b */ /* 0x000fc80003fae000 */
[----:B------:R-:W-:Y:S01]  /*1d50*/  @!P0 FSEL R10, R13, RZ, P5 ;  /* 0x000000ff0d0a8208 */ /* 0x000fe20002800000 */
[----:B-1----:R-:W-:Y:S01]  /*1d60*/  FMUL R13, R15, R12 ;  /* 0x0000000c0f0d7220 */ /* 0x002fe20000400000 */
[----:B------:R-:W-:-:S04]  /*1d70*/  FADD R12, R19, -R14 ;  /* 0x8000000e130c7221 */ /* 0x000fc80000000000 */
[----:B------:R-:W-:Y:S01]  /*1d80*/  FMUL R12, R13, R12 ;  /* 0x0000000c0d0c7220 */ /* 0x000fe20000400000 */
[----:B------:R-:W-:-:S04]  /*1d90*/  SHF.R.S32.HI R13, RZ, 0x1a, R71 ;  /* 0x0000001aff0d7819 */ /* 0x000fc80000011447 */
[----:B------:R-:W-:-:S04]  /*1da0*/  SGXT R13, R13, 0x1 ;  /* 0x000000010d0d781a */ /* 0x000fc80000000200 */
[----:B------:R-:W-:-:S04]  /*1db0*/  LEA.HI R13, R13, R40, RZ, 0x9 ;  /* 0x000000280d0d7211 */ /* 0x000fc800078f48ff */
[----:B------:R-:W-:Y:S02]  /*1dc0*/  LOP3.LUT R13, R13, 0xfffffe00, RZ, 0xc0, !PT ;  /* 0xfffffe000d0d7812 */ /* 0x000fe400078ec0ff */
[----:B------:R-:W-:Y:S02]  /*1dd0*/  CS2R R16, SRZ ;  /* 0x0000000000107805 */ /* 0x000fe4000001ff00 */
[----:B------:R-:W-:Y:S01]  /*1de0*/  CS2R R18, SRZ ;  /* 0x0000000000127805 */ /* 0x000fe2000001ff00 */
[----:B------:R-:W-:-:S04]  /*1df0*/  IMAD.IADD R40, R40, 0x1, -R13 ;  /* 0x0000000128287824 */ /* 0x000fc800078e0a0d */
[----:B------:R-:W-:-:S05]  /*1e00*/  IMAD.WIDE R76, R40, 0x4, R76 ;  /* 0x00000004284c7825 */ /* 0x000fca00078e024c */
[----:B------:R-:W2:Y:S01]  /*1e10*/  @P4 LDG.E.EL.128 R16, desc[UR6][R76.64+-0x600] ;  /* 0xfffa00064c104981 */ /* 0x000ea2000c2e1d00 */
[----:B------:R-:W-:Y:S02]  /*1e20*/  SEL R27, R27, RZ, P2 ;  /* 0x000000ff1b1b7207 */ /* 0x000fe40001000000 */
[----:B------:R-:W-:-:S05]  /*1e30*/  SEL R14, R31, RZ, P2 ;  /* 0x000000ff1f0e7207 */ /* 0x000fca0001000000 */
[----:B------:R-:W-:-:S05]  /*1e40*/  FFMA R12, R27, R12, R14 ;  /* 0x0000000c1b0c7223 */ /* 0x000fca000000000e */
[----:B------:R-:W-:Y:S02]  /*1e50*/  FSETP.GEU.AND P5, PT, R12, RZ, PT ;  /* 0x000000ff0c00720b */ /* 0x000fe40003fae000 */
[----:B------:R-:W-:Y:S01]  /*1e60*/  CS2R R14, SRZ ;  /* 0x00000000000e7805 */ /* 0x000fe2000001ff00 */
[----:B------:R-:W-:Y:S01]  /*1e70*/  IMAD.WIDE R72, R40, 0x4, R72 ;  /* 0x0000000428487825 */ /* 0x000fe200078e0248 */
[----:B------:R-:W-:Y:S02]  /*1e80*/  @!P0 FSEL R4, R12, RZ, P5 ;  /* 0x000000ff0c048208 */ /* 0x000fe40002800000 */
[----:B------:R-:W-:Y:S02]  /*1e90*/  CS2R R12, SRZ ;  /* 0x00000000000c7805 */ /* 0x000fe4000001ff00 */
[----:B------:R-:W-:Y:S02]  /*1ea0*/  CS2R R20, SRZ ;  /* 0x0000000000147805 */ /* 0x000fe4000001ff00 */
[----:B------:R-:W-:Y:S01]  /*1eb0*/  CS2R R22, SRZ ;  /* 0x0000000000167805 */ /* 0x000fe2000001ff00 */
[----:B------:R-:W-:Y:S01]  /*1ec0*/  IMAD.WIDE R78, R40, 0x4, R78 ;  /* 0x00000004284e7825 */ /* 0x000fe200078e024e */
[----:B------:R-:W4:Y:S04]  /*1ed0*/  @P4 LDG.E.EL.128 R12, desc[UR6][R72.64+-0x600] ;  /* 0xfffa0006480c4981 */ /* 0x000f28000c2e1d00 */
[----:B------:R1:W5:Y:S01]  /*1ee0*/  @P4 LDG.E.EL.128 R20, desc[UR6][R78.64+-0x600] ;  /* 0xfffa00064e144981 */ /* 0x000362000c2e1d00 */
[----:B--2---:R-:W-:-:S02]  /*1ef0*/  SEL R59, R16, RZ, P4 ;  /* 0x000000ff103b7207 */ /* 0x004fc40002000000 */
[----:B------:R-:W-:Y:S01]  /*1f00*/  SEL R57, R17, RZ, P4 ;  /* 0x000000ff11397207 */ /* 0x000fe20002000000 */
[----:B---3--:R-:W-:Y:S01]  /*1f10*/  IMAD.WIDE R16, R2, 0x4, R36 ;  /* 0x0000000402107825 */ /* 0x008fe200078e0224 */
[----:B------:R-:W-:Y:S02]  /*1f20*/  SEL R60, R18, RZ, P4 ;  /* 0x000000ff123c7207 */ /* 0x000fe40002000000 */
[----:B------:R-:W-:Y:S02]  /*1f30*/  SEL R58, R19, RZ, P4 ;  /* 0x000000ff133a7207 */ /* 0x000fe40002000000 */
[----:B------:R-:W-:Y:S02]  /*1f40*/  CS2R R24, SRZ ;  /* 0x0000000000187805 */ /* 0x000fe4000001ff00 */
[----:B------:R-:W-:Y:S01]  /*1f50*/  CS2R R26, SRZ ;  /* 0x00000000001a7805 */ /* 0x000fe2000001ff00 */
[----:B------:R-:W2:Y:S01]  /*1f60*/  LDG.E.EL.128 R16, desc[UR6][R16.64] ;  /* 0x0000000610107981 */ /* 0x000ea2000c2e1d00 */
[----:B------:R-:W-:-:S04]  /*1f70*/  IMAD.WIDE R74, R40, 0x4, R74 ;  /* 0x00000004284a7825 */ /* 0x000fc800078e024a */
[----:B------:R-:W-:Y:S01]  /*1f80*/  IMAD.IADD R55, R40, 0x1, R11 ;  /* 0x0000000128377824 */ /* 0x000fe200078e020b */
[----:B------:R3:W2:Y:S01]  /*1f90*/  @P4 LDG.E.EL.128 R24, desc[UR6][R74.64+-0x600] ;  /* 0xfffa00064a184981 */ /* 0x0006a2000c2e1d00 */
[----:B------:R-:W-:Y:S02]  /*1fa0*/  CS2R R28, SRZ ;  /* 0x00000000001c7805 */ /* 0x000fe4000001ff00 */
[----:B------:R-:W-:Y:S02]  /*1fb0*/  CS2R R30, SRZ ;  /* 0x00000000001e7805 */ /* 0x000fe4000001ff00 */
[----:B----4-:R-:W-:Y:S01]  /*1fc0*/  SEL R71, R12, RZ, P4 ;  /* 0x000000ff0c477207 */ /* 0x010fe20002000000 */
[----:B-1----:R-:W1:Y:S01]  /*1fd0*/  LDC.64 R78, c[0x0][0x2a8] ;  /* 0x0000aa00ff4e7b82 */ /* 0x002e620000000a00 */
[----:B------:R-:W-:Y:S02]  /*1fe0*/  SEL R72, R13, RZ, P4 ;  /* 0x000000ff0d487207 */ /* 0x000fe40002000000 */
[----:B------:R-:W-:-:S02]  /*1ff0*/  SEL R73, R14, RZ, P4 ;  /* 0x000000ff0e497207 */ /* 0x000fc40002000000 */
[----:B---3--:R-:W-:Y:S02]  /*2000*/  SEL R74, R15, RZ, P4 ;  /* 0x000000ff0f4a7207 */ /* 0x008fe40002000000 */
[----:B------:R-:W-:Y:S02]  /*2010*/  CS2R R14, SRZ ;  /* 0x00000000000e7805 */ /* 0x000fe4000001ff00 */
[----:B-----5:R-:W-:Y:S01]  /*2020*/  SEL R63, R21, RZ, P4 ;  /* 0x000000ff153f7207 */ /* 0x020fe20002000000 */
[----:B------:R-:W-:-:S04]  /*2030*/  VIADD R11, R55, 0xfffffe80 ;  /* 0xfffffe80370b7836 */ /* 0x000fc80000000000 */
[----:B------:R-:W-:-:S05]  /*2040*/  IMAD.WIDE R68, R11, 0x4, R68 ;  /* 0x000000040b447825 */ /* 0x000fca00078e0244 */
[----:B------:R-:W3:Y:S01]  /*2050*/  @P4 LDG.E.EL.128 R28, desc[UR6][R68.64] ;  /* 0x00000006441c4981 */ /* 0x000ee2000c2e1d00 */
[----:B--2---:R-:W-:Y:S01]  /*2060*/  FADD R12, R16, 9.9999997473787516356e-06 ;  /* 0x3727c5ac100c7421 */ /* 0x004fe20000000000 */
[----:B------:R-:W-:Y:S01]  /*2070*/  FADD R21, R17, 9.9999997473787516356e-06 ;  /* 0x3727c5ac11157421 */ /* 0x000fe20000000000 */
[----:B------:R-:W-:Y:S02]  /*2080*/  IMAD.WIDE R16, R40, 0x4, R34 ;  /* 0x0000000428107825 */ /* 0x000fe400078e0222 */
[----:B------:R2:W-:Y:S02]  /*2090*/  MUFU.SQRT R39, R12 ;  /* 0x0000000c00277308 */ /* 0x0005e40000002000 */
[----:B--2---:R-:W-:-:S06]  /*20a0*/  CS2R R12, SRZ ;  /* 0x00000000000c7805 */ /* 0x004fcc000001ff00 */
[----:B------:R-:W2:Y:S01]  /*20b0*/  @P2 LDG.E.EL.128 R12, desc[UR6][R16.64] ;  /* 0x00000006100c2981 */ /* 0x000ea2000c2e1d00 */
[----:B---3--:R-:W-:Y:S02]  /*20c0*/  SEL R53, R28, RZ, P4 ;  /* 0x000000ff1c357207 */ /* 0x008fe40002000000 */
[----:B------:R-:W-:Y:S02]  /*20d0*/  SEL R51, R29, RZ, P4 ;  /* 0x000000ff1d337207 */ /* 0x000fe40002000000 */
[----:B------:R-:W-:Y:S02]  /*20e0*/  CS2R R28, SRZ ;  /* 0x00000000001c7805 */ /* 0x000fe4000001ff00 */
[----:B------:R-:W-:Y:S02]  /*20f0*/  SEL R49, R30, RZ, P4 ;  /* 0x000000ff1e317207 */ /* 0x000fe40002000000 */
[----:B------:R-:W-:Y:S02]  /*2100*/  SEL R11, R31, RZ, P4 ;  /* 0x000000ff1f0b7207 */ /* 0x000fe40002000000 */
[----:B------:R-:W-:Y:S01]  /*2110*/  CS2R R30, SRZ ;  /* 0x00000000001e7805 */ /* 0x000fe2000001ff00 */
[----:B------:R-:W-:-:S04]  /*2120*/  FADD R18, R18, 9.9999997473787516356e-06 ;  /* 0x3727c5ac12127421 */ /* 0x000fc80000000000 */
[----:B------:R-:W3:Y:S01]  /*2130*/  MUFU.SQRT R37, R18 ;  /* 0x0000001200257308 */ /* 0x000ee20000002000 */
[----:B------:R-:W-:Y:S02]  /*2140*/  SEL R48, R27, RZ, P4 ;  /* 0x000000ff1b307207 */ /* 0x000fe40002000000 */
[----:B------:R-:W-:Y:S02]  /*2150*/  SEL R50, R26, RZ, P4 ;  /* 0x000000ff1a327207 */ /* 0x000fe40002000000 */
[----:B------:R-:W-:Y:S02]  /*2160*/  SEL R54, R24, RZ, P4 ;  /* 0x000000ff18367207 */ /* 0x000fe40002000000 */
[----:B------:R-:W-:Y:S02]  /*2170*/  SEL R52, R25, RZ, P4 ;  /* 0x000000ff19347207 */ /* 0x000fe40002000000 */
[----:B--2---:R-:W-:Y:S02]  /*2180*/  SEL R12, R12, RZ, P2 ;  /* 0x000000ff0c0c7207 */ /* 0x004fe40001000000 */
[----:B------:R-:W-:-:S03]  /*2190*/  SEL R13, R13, RZ, P2 ;  /* 0x000000ff0d0d7207 */ /* 0x000fc60001000000 */
[----:B------:R-:W-:Y:S02]  /*21a0*/  FADD R12, R12, 9.9999997473787516356e-06 ;  /* 0x3727c5ac0c0c7421 */ /* 0x000fe40000000000 */
[----:B------:R-:W-:Y:S02]  /*21b0*/  FADD R13, R13, 9.9999997473787516356e-06 ;  /* 0x3727c5ac0d0d7421 */ /* 0x000fe40000000000 */
[----:B------:R-:W-:Y:S08]  /*21c0*/  MUFU.SQRT R44, R12 ;  /* 0x0000000c002c7308 */ /* 0x000ff00000002000 */
[----:B------:R2:W4:Y:S02]  /*21d0*/  MUFU.SQRT R45, R13 ;  /* 0x0000000d002d7308 */ /* 0x0005240000002000 */
[----:B--2---:R-:W-:Y:S01]  /*21e0*/  IMAD.WIDE R12, R40, 0x4, R86 ;  /* 0x00000004280c7825 */ /* 0x004fe200078e0256 */
[----:B------:R-:W-:-:S02]  /*21f0*/  SEL R62, R20, RZ, P4 ;  /* 0x000000ff143e7207 */ /* 0x000fc40002000000 */
[----:B------:R-:W-:Y:S02]  /*2200*/  SEL R64, R22, RZ, P4 ;  /* 0x000000ff16407207 */ /* 0x000fe40002000000 */
[----:B------:R-:W-:Y:S01]  /*2210*/  SEL R65, R23, RZ, P4 ;  /* 0x000000ff17417207 */ /* 0x000fe20002000000 */
[----:B------:R2:W5:Y:S01]  /*2220*/  @P3 LDG.E.EL.128 R28, desc[UR6][R12.64+-0x700] ;  /* 0xfff900060c1c3981 */ /* 0x000562000c2e1d00 */
[C---:B---3--:R-:W-:Y:S01]  /*2230*/  FSETP.GT.AND P4, PT, R37.reuse, 8.50705917302346158658e+37, PT ;  /* 0x7e8000002500780b */ /* 0x048fe20003f84000 */
[----:B------:R-:W3:Y:S01]  /*2240*/  MUFU.SQRT R42, R21 ;  /* 0x00000015002a7308 */ /* 0x000ee20000002000 */
[----:B------:R-:W-:Y:S02]  /*2250*/  FSETP.GEU.AND P5, PT, R37, 1.175494350822287508e-38, PT ;  /* 0x008000002500780b */ /* 0x000fe40003fae000 */
[----:B------:R-:W-:Y:S02]  /*2260*/  P2R R33, PR, RZ, 0x1 ;  /* 0x00000001ff217803 */ /* 0x000fe40000000000 */
[----:B------:R-:W-:-:S02]  /*2270*/  SEL R14, R14, RZ, P2 ;  /* 0x000000ff0e0e7207 */ /* 0x000fc40001000000 */
[----:B------:R-:W-:Y:S02]  /*2280*/  CS2R R34, SRZ ;  /* 0x0000000000227805 */ /* 0x000fe4000001ff00 */
[----:B------:R-:W-:Y:S01]  /*2290*/  FSEL R36, R84, 1, P4 ;  /* 0x3f80000054247808 */ /* 0x000fe20002000000 */
[----:B------:R-:W-:Y:S01]  /*22a0*/  VIADD R55, R55, 0xfffffe40 ;  /* 0xfffffe4037377836 */ /* 0x000fe20000000000 */
[----:B----4-:R-:W-:Y:S02]  /*22b0*/  FSETP.GEU.AND P1, PT, R45, 1.175494350822287508e-38, PT ;  /* 0x008000002d00780b */ /* 0x010fe40003f2e000 */
[----:B------:R-:W-:Y:S02]  /*22c0*/  CS2R R24, SRZ ;  /* 0x0000000000187805 */ /* 0x000fe4000001ff00 */
[----:B------:R-:W-:Y:S01]  /*22d0*/  CS2R R26, SRZ ;  /* 0x00000000001a7805 */ /* 0x000fe2000001ff00 */
[----:B------:R-:W-:Y:S01]  /*22e0*/  @P4 FMUL R37, R37, 0.25 ;  /* 0x3e80000025254820 */ /* 0x000fe20000400000 */
[----:B------:R-:W-:Y:S01]  /*22f0*/  FSETP.GT.AND P4, PT, R39, 8.50705917302346158658e+37, PT ;  /* 0x7e8000002700780b */ /* 0x000fe20003f84000 */
[----:B------:R-:W-:Y:S01]  /*2300*/  FADD R71, R71, 9.9999997473787516356e-06 ;  /* 0x3727c5ac47477421 */ /* 0x000fe20000000000 */
[----:B------:R-:W-:Y:S01]  /*2310*/  FSETP.GEU.AND P0, PT, R39, 1.175494350822287508e-38, PT ;  /* 0x008000002700780b */ /* 0x000fe20003f0e000 */
[----:B------:R-:W-:Y:S01]  /*2320*/  FADD R72, R72, 9.9999997473787516356e-06 ;  /* 0x3727c5ac48487421 */ /* 0x000fe20000000000 */
[----:B------:R-:W-:Y:S01]  /*2330*/  FSEL R38, R84, 1, P4 ;  /* 0x3f80000054267808 */ /* 0x000fe20002000000 */
[----:B------:R-:W-:Y:S01]  /*2340*/  FADD R53, R53, -R54 ;  /* 0x8000003635357221 */ /* 0x000fe20000000000 */
[----:B------:R-:W-:Y:S01]  /*2350*/  P2R R18, PR, RZ, 0x1 ;  /* 0x00000001ff127803 */ /* 0x000fe20000000000 */
[----:B------:R-:W-:Y:S01]  /*2360*/  FADD R51, R51, -R52 ;  /* 0x8000003433337221 */ /* 0x000fe20000000000 */
[----:B------:R-:W-:-:S02]  /*2370*/  IMAD.IADD R47, R40, 0x1, R47 ;  /* 0x00000001282f7824 */ /* 0x000fc400078e022f */
[----:B------:R-:W-:Y:S01]  /*2380*/  FADD R11, R11, -R48 ;  /* 0x800000300b0b7221 */ /* 0x000fe20000000000 */
[----:B------:R-:W-:Y:S01]  /*2390*/  FADD R49, R49, -R50 ;  /* 0x8000003231317221 */ /* 0x000fe20000000000 */
[----:B------:R-:W4:Y:S01]  /*23a0*/  LDC.64 R86, c[0x0][0x238] ;  /* 0x00008e00ff567b82 */ /* 0x000f220000000a00 */
[----:B------:R-:W-:Y:S01]  /*23b0*/  @P4 FMUL R39, R39, 0.25 ;  /* 0x3e80000027274820 */ /* 0x000fe20000400000 */
[C---:B---3--:R-:W-:Y:S02]  /*23c0*/  FSETP.GT.AND P4, PT, R42.reuse, 8.50705917302346158658e+37, PT ;  /* 0x7e8000002a00780b */ /* 0x048fe40003f84000 */
[----:B------:R-:W-:Y:S02]  /*23d0*/  FSETP.GEU.AND P0, PT, R42, 1.175494350822287508e-38, PT ;  /* 0x008000002a00780b */ /* 0x000fe40003f0e000 */
[----:B------:R-:W-:Y:S02]  /*23e0*/  FSEL R41, R84, 1, P4 ;  /* 0x3f80000054297808 */ /* 0x000fe40002000000 */
[----:B------:R-:W-:-:S02]  /*23f0*/  P2R R23, PR, RZ, 0x1 ;  /* 0x00000001ff177803 */ /* 0x000fc40000000000 */
[----:B------:R-:W-:Y:S02]  /*2400*/  P2R R22, PR, RZ, 0x2 ;  /* 0x00000002ff167803 */ /* 0x000fe40000000000 */
[----:B------:R-:W-:-:S03]  /*2410*/  ISETP.NE.AND P1, PT, R23, RZ, PT ;  /* 0x000000ff1700720c */ /* 0x000fc60003f25270 */
[----:B------:R-:W-:Y:S01]  /*2420*/  @P4 FMUL R42, R42, 0.25 ;  /* 0x3e8000002a2a4820 */ /* 0x000fe20000400000 */
[----:B------:R-:W-:Y:S01]  /*2430*/  FSETP.GT.AND P4, PT, R44, 8.50705917302346158658e+37, PT ;  /* 0x7e8000002c00780b */ /* 0x000fe20003f84000 */
[----:B------:R-:W-:Y:S01]  /*2440*/  FADD R14, R14, 9.9999997473787516356e-06 ;  /* 0x3727c5ac0e0e7421 */ /* 0x000fe20000000000 */
[----:B------:R-:W-:Y:S02]  /*2450*/  P2R R23, PR, RZ, 0x2 ;  /* 0x00000002ff177803 */ /* 0x000fe40000000000 */
[----:B------:R-:W-:Y:S01]  /*2460*/  ISETP.NE.AND P1, PT, R18, RZ, PT ;  /* 0x000000ff1200720c */ /* 0x000fe20003f25270 */
[----:B------:R-:W3:Y:S01]  /*2470*/  MUFU.SQRT R46, R14 ;  /* 0x0000000e002e7308 */ /* 0x000ee20000002000 */
[----:B------:R-:W-:Y:S02]  /*2480*/  FSETP.GEU.AND P0, PT, R44, 1.175494350822287508e-38, PT ;  /* 0x008000002c00780b */ /* 0x000fe40003f0e000 */
[----:B------:R-:W-:-:S05]  /*2490*/  FSEL R75, R82, 1, P4 ;  /* 0x3f800000524b7808 */ /* 0x000fca0002000000 */
[----:B------:R-:W-:Y:S01]  /*24a0*/  @P4 FMUL R44, R44, 0.25 ;  /* 0x3e8000002c2c4820 */ /* 0x000fe20000400000 */
[----:B------:R-:W-:-:S03]  /*24b0*/  FSETP.GT.AND P4, PT, R45, 8.50705917302346158658e+37, PT ;  /* 0x7e8000002d00780b */ /* 0x000fc60003f84000 */
[----:B------:R-:W-:Y:S01]  /*24c0*/  @!P1 FMUL R39, R39, 16777216 ;  /* 0x4b80000027279820 */ /* 0x000fe20000400000 */
[----:B------:R-:W-:Y:S01]  /*24d0*/  @!P1 FMUL R38, R38, 16777216 ;  /* 0x4b80000026269820 */ /* 0x000fe20000400000 */
[----:B------:R-:W-:Y:S02]  /*24e0*/  ISETP.NE.AND P1, PT, R23, RZ, PT ;  /* 0x000000ff1700720c */ /* 0x000fe40003f25270 */
[----:B------:R-:W-:Y:S02]  /*24f0*/  FSEL R43, R82, 1, P4 ;  /* 0x3f800000522b7808 */ /* 0x000fe40002000000 */
[----:B------:R-:W-:-:S04]  /*2500*/  P2R R20, PR, RZ, 0x20 ;  /* 0x00000020ff147803 */ /* 0x000fc80000000000 */
[----:B------:R-:W-:Y:S01]  /*2510*/  @P4 FMUL R45, R45, 0.25 ;  /* 0x3e8000002d2d4820 */ /* 0x000fe20000400000 */
[----:B---3--:R-:W-:-:S04]  /*2520*/  FSETP.GT.AND P4, PT, R46, 8.50705917302346158658e+37, PT ;  /* 0x7e8000002e00780b */ /* 0x008fc80003f84000 */
[----:B------:R-:W-:Y:S01]  /*2530*/  @!P1 FMUL R42, R42, 16777216 ;  /* 0x4b8000002a2a9820 */ /* 0x000fe20000400000 */
[----:B------:R-:W-:Y:S01]  /*2540*/  @!P1 FMUL R41, R41, 16777216 ;  /* 0x4b80000029299820 */ /* 0x000fe20000400000 */
[----:B------:R-:W-:Y:S02]  /*2550*/  ISETP.NE.AND P1, PT, R22, RZ, PT ;  /* 0x000000ff1600720c */ /* 0x000fe40003f25270 */
[----:B------:R-:W-:Y:S02]  /*2560*/  P2R R21, PR, RZ, 0x1 ;  /* 0x00000001ff157803 */ /* 0x000fe40000000000 */
[----:B------:R-:W-:Y:S02]  /*2570*/  FSETP.GEU.AND P0, PT, R46, 1.175494350822287508e-38, PT ;  /* 0x008000002e00780b */ /* 0x000fe40003f0e000 */
[----:B------:R-:W-:Y:S01]  /*2580*/  FSEL R77, R82, 1, P4 ;  /* 0x3f800000524d7808 */ /* 0x000fe20002000000 */
[----:B------:R-:W-:-:S06]  /*2590*/  @P4 FMUL R46, R46, 0.25 ;  /* 0x3e8000002e2e4820 */ /* 0x000fcc0000400000 */
[----:B------:R-:W-:Y:S01]  /*25a0*/  @!P1 FMUL R45, R45, 16777216 ;  /* 0x4b8000002d2d9820 */ /* 0x000fe20000400000 */
[----:B------:R-:W-:Y:S01]  /*25b0*/  @!P1 FMUL R43, R43, 16777216 ;  /* 0x4b8000002b2b9820 */ /* 0x000fe20000400000 */
[----:B------:R-:W-:Y:S02]  /*25c0*/  ISETP.NE.AND P1, PT, R32, RZ, PT ;  /* 0x000000ff2000720c */ /* 0x000fe40003f25270 */
[----:B------:R-:W-:Y:S01]  /*25d0*/  @!P0 FMUL R46, R46, 16777216 ;  /* 0x4b8000002e2e8820 */ /* 0x000fe20000400000 */
[----:B------:R-:W-:Y:S01]  /*25e0*/  @!P0 FMUL R77, R77, 16777216 ;  /* 0x4b8000004d4d8820 */ /* 0x000fe20000400000 */
[----:B------:R-:W-:Y:S02]  /*25f0*/  ISETP.NE.AND P0, PT, R33, RZ, PT ;  /* 0x000000ff2100720c */ /* 0x000fe40003f05270 */
[----:B------:R-:W-:Y:S01]  /*2600*/  CS2R R32, SRZ ;  /* 0x0000000000207805 */ /* 0x000fe2000001ff00 */
[----:B--2---:R-:W-:Y:S01]  /*2610*/  IMAD.WIDE R12, R40, 0x4, R88 ;  /* 0x00000004280c7825 */ /* 0x004fe200078e0258 */
[----:B------:R-:W-:Y:S01]  /*2620*/  CS2R R22, SRZ ;  /* 0x0000000000167805 */ /* 0x000fe2000001ff00 */
[----:B------:R-:W2:Y:S04]  /*2630*/  LDC.64 R88, c[0x0][0x230] ;  /* 0x00008c00ff587b82 */ /* 0x000ea80000000a00 */
[----:B------:R3:W2:Y:S02]  /*2640*/  @P1 LDG.E.EL.128 R32, desc[UR6][R12.64+-0x200] ;  /* 0xfffe00060c201981 */ /* 0x0006a4000c2e1d00 */
[----:B---3--:R-:W-:Y:S01]  /*2650*/  IMAD.WIDE R12, R55, 0x4, R90 ;  /* 0x00000004370c7825 */ /* 0x008fe200078e025a */
[----:B-----5:R-:W-:-:S02]  /*2660*/  SEL R28, R28, RZ, P3 ;  /* 0x000000ff1c1c7207 */ /* 0x020fc40001800000 */
[----:B------:R-:W-:Y:S02]  /*2670*/  SEL R29, R29, RZ, P3 ;  /* 0x000000ff1d1d7207 */ /* 0x000fe40001800000 */
[----:B------:R-:W-:Y:S01]  /*2680*/  SEL R30, R30, RZ, P3 ;  /* 0x000000ff1e1e7207 */ /* 0x000fe20001800000 */
[----:B------:R-:W-:Y:S01]  /*2690*/  FADD R14, R28, 9.9999997473787516356e-06 ;  /* 0x3727c5ac1c0e7421 */ /* 0x000fe20000000000 */
[----:B------:R-:W-:Y:S01]  /*26a0*/  SEL R31, R31, RZ, P3 ;  /* 0x000000ff1f1f7207 */ /* 0x000fe20001800000 */
[----:B------:R-:W-:Y:S01]  /*26b0*/  FADD R29, R29, 9.9999997473787516356e-06 ;  /* 0x3727c5ac1d1d7421 */ /* 0x000fe20000000000 */
[----:B------:R-:W-:Y:S01]  /*26c0*/  MUFU.RCP R42, R42 ;  /* 0x0000002a002a7308 */ /* 0x000fe20000001000 */
[----:B------:R-:W3:Y:S07]  /*26d0*/  LDC.64 R90, c[0x0][0x258] ;  /* 0x00009600ff5a7b82 */ /* 0x000eee0000000a00 */
[----:B------:R-:W5:Y:S08]  /*26e0*/  MUFU.SQRT R18, R14 ;  /* 0x0000000e00127308 */ /* 0x000f700000002000 */
[----:B------:R-:W0:Y:S01]  /*26f0*/  MUFU.SQRT R16, R29 ;  /* 0x0000001d00107308 */ /* 0x000e220000002000 */
[----:B-----5:R-:W-:-:S02]  /*2700*/  FSETP.GT.AND P6, PT, R18, 8.50705917302346158658e+37, PT ;  /* 0x7e8000001200780b */ /* 0x020fc40003fc4000 */
[----:B0-----:R-:W-:Y:S02]  /*2710*/  FSETP.GT.AND P5, PT, R16, 8.50705917302346158658e+37, PT ;  /* 0x7e8000001000780b */ /* 0x001fe40003fa4000 */
[----:B------:R-:W-:Y:S02]  /*2720*/  FSETP.GEU.AND P4, PT, R18, 1.175494350822287508e-38, PT ;  /* 0x008000001200780b */ /* 0x000fe40003f8e000 */
[----:B------:R-:W-:-:S07]  /*2730*/  FSEL R28, R82, 1, P6 ;  /* 0x3f800000521c7808 */ /* 0x000fce0003000000 */
[----:B------:R-:W-:Y:S01]  /*2740*/  @P6 FMUL R18, R18, 0.25 ;  /* 0x3e80000012126820 */ /* 0x000fe20000400000 */
[----:B------:R-:W-:Y:S02]  /*2750*/  FSETP.GEU.AND P6, PT, R16, 1.175494350822287508e-38, PT ;  /* 0x008000001000780b */ /* 0x000fe40003fce000 */
[----:B------:R-:W-:Y:S01]  /*2760*/  FSEL R17, R82, 1, P5 ;  /* 0x3f80000052117808 */ /* 0x000fe20002800000 */
[----:B------:R-:W-:Y:S01]  /*2770*/  @P5 FMUL R16, R16, 0.25 ;  /* 0x3e80000010105820 */ /* 0x000fe20000400000 */
[----:B------:R-:W-:-:S13]  /*2780*/  ISETP.NE.AND P5, PT, R20, RZ, PT ;  /* 0x000000ff1400720c */ /* 0x000fda0003fa5270 */
[----:B------:R-:W-:Y:S01]  /*2790*/  @!P5 FMUL R37, R37, 16777216 ;  /* 0x4b8000002525d820 */ /* 0x000fe20000400000 */
[----:B------:R-:W-:Y:S01]  /*27a0*/  @!P5 FMUL R36, R36, 16777216 ;  /* 0x4b8000002424d820 */ /* 0x000fe20000400000 */
[----:B------:R-:W-:Y:S02]  /*27b0*/  ISETP.NE.AND P5, PT, R21, RZ, PT ;  /* 0x000000ff1500720c */ /* 0x000fe40003fa5270 */
[----:B------:R-:W-:-:S06]  /*27c0*/  CS2R R20, SRZ ;  /* 0x0000000000147805 */ /* 0x000fcc000001ff00 */
[----:B------:R0:W5:Y:S02]  /*27d0*/  @P3 LDG.E.EL.128 R20, desc[UR6][R12.64] ;  /* 0x000000060c143981 */ /* 0x000164000c2e1d00 */
[----:B0-----:R-:W-:-:S05]  /*27e0*/  IMAD.WIDE R12, R40, 0x4, R66 ;  /* 0x00000004280c7825 */ /* 0x001fca00078e0242 */
[----:B------:R0:W3:Y:S01]  /*27f0*/  @P3 LDG.E.EL.128 R24, desc[UR6][R12.64+-0x700] ;  /* 0xfff900060c183981 */ /* 0x0000e2000c2e1d00 */
[----:B------:R-:W-:-:S04]  /*2800*/  FADD R30, R30, 9.9999997473787516356e-06 ;  /* 0x3727c5ac1e1e7421 */ /* 0x000fc80000000000 */
[----:B0-----:R-:W0:Y:S01]  /*2810*/  MUFU.SQRT R13, R30 ;  /* 0x0000001e000d7308 */ /* 0x001e220000002000 */
[----:B------:R-:W-:Y:S01]  /*2820*/  @!P5 FMUL R44, R44, 16777216 ;  /* 0x4b8000002c2cd820 */ /* 0x000fe20000400000 */
[----:B------:R-:W-:Y:S01]  /*2830*/  @!P5 FMUL R75, R75, 16777216 ;  /* 0x4b8000004b4bd820 */ /* 0x000fe20000400000 */
[----:B------:R-:W-:Y:S01]  /*2840*/  @!P4 FMUL R18, R18, 16777216 ;  /* 0x4b8000001212c820 */ /* 0x000fe20000400000 */
[----:B------:R-:W-:Y:S01]  /*2850*/  @!P4 FMUL R28, R28, 16777216 ;  /* 0x4b8000001c1cc820 */ /* 0x000fe20000400000 */
[----:B------:R-:W-:Y:S01]  /*2860*/  @!P6 FMUL R16, R16, 16777216 ;  /* 0x4b8000001010e820 */ /* 0x000fe20000400000 */
[C---:B0-----:R-:W-:Y:S02]  /*2870*/  FSETP.GT.AND P5, PT, R13.reuse, 8.50705917302346158658e+37, PT ;  /* 0x7e8000000d00780b */ /* 0x041fe40003fa4000 */
[----:B------:R-:W-:-:S03]  /*2880*/  FSETP.GEU.AND P4, PT, R13, 1.175494350822287508e-38, PT ;  /* 0x008000000d00780b */ /* 0x000fc60003f8e000 */
[----:B------:R-:W0:Y:S01]  /*2890*/  MUFU.RCP R16, R16 ;  /* 0x0000001000107308 */ /* 0x000e220000001000 */
[----:B------:R-:W-:-:S07]  /*28a0*/  @!P6 FMUL R17, R17, 16777216 ;  /* 0x4b8000001111e820 */ /* 0x000fce0000400000 */
[----:B------:R-:W-:-:S04]  /*28b0*/  @P5 FMUL R13, R13, 0.25 ;  /* 0x3e8000000d0d5820 */ /* 0x000fc80000400000 */
[----:B------:R-:W-:Y:S01]  /*28c0*/  @!P4 FMUL R13, R13, 16777216 ;  /* 0x4b8000000d0dc820 */ /* 0x000fe20000400000 */
[----:B0-----:R-:W-:Y:S01]  /*28d0*/  FMUL R16, R16, R17 ;  /* 0x0000001110107220 */ /* 0x001fe20000400000 */
[----:B------:R-:W-:-:S05]  /*28e0*/  FSEL R29, R82, 1, P5 ;  /* 0x3f800000521d7808 */ /* 0x000fca0002800000 */
[----:B------:R-:W-:Y:S01]  /*28f0*/  @!P4 FMUL R29, R29, 16777216 ;  /* 0x4b8000001d1dc820 */ /* 0x000fe20000400000 */
[----:B------:R-:W-:Y:S01]  /*2900*/  FADD R31, R31, 9.9999997473787516356e-06 ;  /* 0x3727c5ac1f1f7421 */ /* 0x000fe20000000000 */
[----:B--2---:R-:W-:Y:S02]  /*2910*/  SEL R34, R34, RZ, P1 ;  /* 0x000000ff22227207 */ /* 0x004fe40000800000 */
[----:B------:R-:W-:Y:S02]  /*2920*/  SEL R35, R35, RZ, P1 ;  /* 0x000000ff23237207 */ /* 0x000fe40000800000 */
[----:B------:R-:W-:Y:S02]  /*2930*/  SEL R32, R32, RZ, P1 ;  /* 0x000000ff20207207 */ /* 0x000fe40000800000 */
[----:B------:R-:W-:Y:S01]  /*2940*/  SEL R33, R33, RZ, P1 ;  /* 0x000000ff21217207 */ /* 0x000fe20000800000 */
[----:B------:R0:W-:Y:S01]  /*2950*/  MUFU.SQRT R14, R31 ;  /* 0x0000001f000e7308 */ /* 0x0001e20000002000 */
[----:B------:R-:W-:Y:S01]  /*2960*/  FADD R34, R34, 9.9999997473787516356e-06 ;  /* 0x3727c5ac22227421 */ /* 0x000fe20000000000 */
[----:B------:R-:W-:Y:S01]  /*2970*/  FADD R35, R35, 9.9999997473787516356e-06 ;  /* 0x3727c5ac23237421 */ /* 0x000fe20000000000 */
[----:B------:R-:W-:Y:S01]  /*2980*/  FADD R32, R32, 9.9999997473787516356e-06 ;  /* 0x3727c5ac20207421 */ /* 0x000fe20000000000 */
[----:B------:R-:W-:Y:S01]  /*2990*/  FADD R33, R33, 9.9999997473787516356e-06 ;  /* 0x3727c5ac21217421 */ /* 0x000fe20000000000 */
[----:B0-----:R-:W-:-:S03]  /*29a0*/  CS2R R30, SRZ ;  /* 0x00000000001e7805 */ /* 0x001fc6000001ff00 */
[----:B------:R-:W-:Y:S08]  /*29b0*/  MUFU.SQRT R56, R34 ;  /* 0x0000002200387308 */ /* 0x000ff00000002000 */
[----:B------:R0:W-:Y:S08]  /*29c0*/  MUFU.SQRT R66, R35 ;  /* 0x0000002300427308 */ /* 0x0001f00000002000 */
[----:B------:R-:W-:Y:S01]  /*29d0*/  MUFU.SQRT R70, R32 ;  /* 0x0000002000467308 */ /* 0x000fe20000002000 */
[----:B0-----:R-:W-:-:S07]  /*29e0*/  CS2R R34, SRZ ;  /* 0x0000000000227805 */ /* 0x001fce000001ff00 */
[----:B------:R0:W-:Y:S02]  /*29f0*/  MUFU.SQRT R69, R33 ;  /* 0x0000002100457308 */ /* 0x0001e40000002000 */
[----:B0-----:R-:W-:Y:S02]  /*2a00*/  CS2R R32, SRZ ;  /* 0x0000000000207805 */ /* 0x001fe4000001ff00 */
[----:B-----5:R-:W-:Y:S02]  /*2a10*/  SEL R12, R20, RZ, P3 ;  /* 0x000000ff140c7207 */ /* 0x020fe40001800000 */
[----:B------:R-:W-:Y:S02]  /*2a20*/  SEL R21, R21, RZ, P3 ;  /* 0x000000ff15157207 */ /* 0x000fe40001800000 */
[----:B---3--:R-:W-:Y:S02]  /*2a30*/  SEL R20, R25, RZ, P3 ;  /* 0x000000ff19147207 */ /* 0x008fe40001800000 */
[----:B------:R-:W-:-:S03]  /*2a40*/  SEL R25, R26, RZ, P3 ;  /* 0x000000ff1a197207 */ /* 0x000fc60001800000 */
[----:B------:R-:W-:Y:S01]  /*2a50*/  FADD R21, R21, -R20 ;  /* 0x8000001415157221 */ /* 0x000fe20000000000 */
[----:B------:R-:W-:-:S05]  /*2a60*/  SEL R20, R22, RZ, P3 ;  /* 0x000000ff16147207 */ /* 0x000fca0001800000 */
[----:B------:R-:W-:Y:S02]  /*2a70*/  FADD R20, R20, -R25 ;  /* 0x8000001914147221 */ /* 0x000fe40000000000 */
[----:B------:R-:W0:Y:S01]  /*2a80*/  MUFU.RCP R25, R18 ;  /* 0x0000001200197308 */ /* 0x000e220000001000 */
[----:B------:R-:W-:-:S05]  /*2a90*/  SEL R55, R24, RZ, P3 ;  /* 0x000000ff18377207 */ /* 0x000fca0001800000 */
[----:B------:R-:W-:Y:S02]  /*2aa0*/  FADD R12, R12, -R55 ;  /* 0x800000370c0c7221 */ /* 0x000fe40000000000 */
[----:B------:R2:W3:Y:S01]  /*2ab0*/  MUFU.RCP R18, R13 ;  /* 0x0000000d00127308 */ /* 0x0004e20000001000 */
[----:B0-----:R-:W-:Y:S01]  /*2ac0*/  FMUL R28, R25, R28 ;  /* 0x0000001c191c7220 */ /* 0x001fe20000400000 */
[----:B--2---:R-:W-:-:S03]  /*2ad0*/  FADD R13, R73, 9.9999997473787516356e-06 ;  /* 0x3727c5ac490d7421 */ /* 0x004fc60000000000 */
[----:B------:R-:W-:-:S03]  /*2ae0*/  FMUL R17, R28, R12 ;  /* 0x0000000c1c117220 */ /* 0x000fc60000400000 */
[----:B------:R1:W-:Y:S02]  /*2af0*/  MUFU.SQRT R22, R13 ;  /* 0x0000000d00167308 */ /* 0x0003e40000002000 */
[----:B-1----:R-:W-:Y:S02]  /*2b00*/  IMAD.WIDE R12, R40, 0x4, R78 ;  /* 0x00000004280c7825 */ /* 0x002fe400078e024e */
[----:B------:R-:W0:Y:S02]  /*2b10*/  LDC.64 R78, c[0x0][0x2b0] ;  /* 0x0000ac00ff4e7b82 */ /* 0x000e240000000a00 */
[----:B---3--:R-:W-:Y:S01]  /*2b20*/  FMUL R18, R18, R29 ;  /* 0x0000001d12127220 */ /* 0x008fe20000400000 */
[----:B------:R-:W-:Y:S01]  /*2b30*/  FADD R29, R74, 9.9999997473787516356e-06 ;  /* 0x3727c5ac4a1d7421 */ /* 0x000fe20000000000 */
[----:B------:R-:W-:-:S03]  /*2b40*/  FMUL R16, R16, R21 ;  /* 0x0000001510107220 */ /* 0x000fc60000400000 */
[----:B------:R1:W-:Y:S02]  /*2b50*/  MUFU.SQRT R21, R29 ;  /* 0x0000001d00157308 */ /* 0x0003e40000002000 */
[----:B-1----:R-:W-:-:S06]  /*2b60*/  CS2R R28, SRZ ;  /* 0x00000000001c7805 */ /* 0x002fcc000001ff00 */
[----:B------:R0:W2:Y:S02]  /*2b70*/  @P3 LDG.E.EL.128 R28, desc[UR6][R12.64+-0x700] ;  /* 0xfff900060c1c3981 */ /* 0x0000a4000c2e1d00 */
[----:B0-----:R-:W-:Y:S01]  /*2b80*/  IMAD.WIDE R12, R40, 0x4, R78 ;  /* 0x00000004280c7825 */ /* 0x001fe200078e024e */
[C---:B------:R-:W-:Y:S02]  /*2b90*/  FSETP.GT.AND P5, PT, R14.reuse, 8.50705917302346158658e+37, PT ;  /* 0x7e8000000e00780b */ /* 0x040fe40003fa4000 */
[----:B------:R-:W-:Y:S02]  /*2ba0*/  FSETP.GEU.AND P6, PT, R14, 1.175494350822287508e-38, PT ;  /* 0x008000000e00780b */ /* 0x000fe40003fce000 */
[----:B------:R-:W-:Y:S01]  /*2bb0*/  FSETP.GEU.AND P4, PT, R56, 1.175494350822287508e-38, PT ;  /* 0x008000003800780b */ /* 0x000fe20003f8e000 */
[----:B------:R0:W3:Y:S01]  /*2bc0*/  @P3 LDG.E.EL.128 R32, desc[UR6][R12.64+-0x700] ;  /* 0xfff900060c203981 */ /* 0x0000e2000c2e1d00 */
[----:B------:R-:W-:Y:S01]  /*2bd0*/  FSEL R76, R82, 1, P5 ;  /* 0x3f800000524c7808 */ /* 0x000fe20002800000 */
[----:B------:R-:W1:Y:S01]  /*2be0*/  MUFU.SQRT R26, R71 ;  /* 0x00000047001a7308 */ /* 0x000e620000002000 */
[----:B------:R-:W-:Y:S01]  /*2bf0*/  SEL R23, R23, RZ, P3 ;  /* 0x000000ff17177207 */ /* 0x000fe20001800000 */
[----:B------:R-:W5:Y:S04]  /*2c00*/  LDC.64 R78, c[0x0][0x240] ;  /* 0x00009000ff4e7b82 */ /* 0x000f680000000a00 */
[----:B------:R-:W-:Y:S01]  /*2c10*/  @P5 FMUL R14, R14, 0.25 ;  /* 0x3e8000000e0e5820 */ /* 0x000fe20000400000 */
[----:B------:R-:W-:-:S04]  /*2c20*/  FSETP.GT.AND P5, PT, R56, 8.50705917302346158658e+37, PT ;  /* 0x7e8000003800780b */ /* 0x000fc80003fa4000 */
[----:B------:R-:W-:-:S09]  /*2c30*/  FSEL R55, R82, 1, P5 ;  /* 0x3f80000052377808 */ /* 0x000fd20002800000 */
[----:B------:R-:W-:Y:S01]  /*2c40*/  @P5 FMUL R56, R56, 0.25 ;  /* 0x3e80000038385820 */ /* 0x000fe20000400000 */
[----:B------:R-:W-:Y:S01]  /*2c50*/  FSETP.GT.AND P5, PT, R66, 8.50705917302346158658e+37, PT ;  /* 0x7e8000004200780b */ /* 0x000fe20003fa4000 */
[----:B------:R-:W-:Y:S01]  /*2c60*/  @!P6 FMUL R14, R14, 16777216 ;  /* 0x4b8000000e0ee820 */ /* 0x000fe20000400000 */
[----:B------:R-:W-:Y:S01]  /*2c70*/  @!P6 FMUL R76, R76, 16777216 ;  /* 0x4b8000004c4ce820 */ /* 0x000fe20000400000 */
[----:B------:R-:W-:Y:S02]  /*2c80*/  FSETP.GEU.AND P6, PT, R66, 1.175494350822287508e-38, PT ;  /* 0x008000004200780b */ /* 0x000fe40003fce000 */
[----:B------:R-:W-:-:S08]  /*2c90*/  FSEL R61, R82, 1, P5 ;  /* 0x3f800000523d7808 */ /* 0x000fd00002800000 */
        /* <DEDUP_REMOVED lines=10> */
[----:B------:R-:W-:Y:S01]  /*2d40*/  FSETP.GEU.AND P6, PT, R69, 1.175494350822287508e-38, PT ;  /* 0x008000004500780b */ /* 0x000fe20003fce000 */
[----:B------:R-:W0:Y:S01]  /*2d50*/  MUFU.SQRT R24, R72 ;  /* 0x0000004800187308 */ /* 0x000e220000002000 */
[----:B------:R-:W-:-:S08]  /*2d60*/  FSEL R68, R82, 1, P5 ;  /* 0x3f80000052447808 */ /* 0x000fd00002800000 */
[----:B------:R-:W-:Y:S01]  /*2d70*/  @P5 FMUL R69, R69, 0.25 ;  /* 0x3e80000045455820 */ /* 0x000fe20000400000 */
[----:B-1----:R-:W-:Y:S01]  /*2d80*/  FSETP.GT.AND P5, PT, R26, 8.50705917302346158658e+37, PT ;  /* 0x7e8000001a00780b */ /* 0x002fe20003fa4000 */
[----:B------:R-:W-:Y:S01]  /*2d90*/  @!P4 FMUL R70, R70, 16777216 ;  /* 0x4b8000004646c820 */ /* 0x000fe20000400000 */
[----:B------:R-:W-:Y:S01]  /*2da0*/  @!P4 FMUL R67, R67, 16777216 ;  /* 0x4b8000004343c820 */ /* 0x000fe20000400000 */
[----:B------:R-:W-:Y:S02]  /*2db0*/  FSETP.GEU.AND P4, PT, R26, 1.175494350822287508e-38, PT ;  /* 0x008000001a00780b */ /* 0x000fe40003f8e000 */
[----:B------:R-:W-:Y:S02]  /*2dc0*/  FSEL R25, R82, 1, P5 ;  /* 0x3f80000052197808 */ /* 0x000fe40002800000 */
[----:B------:R-:W-:Y:S01]  /*2dd0*/  SEL R27, R27, RZ, P3 ;  /* 0x000000ff1b1b7207 */ /* 0x000fe20001800000 */
[----:B0-----:R-:W-:-:S05]  /*2de0*/  FMUL R13, R18, R20 ;  /* 0x00000014120d7220 */ /* 0x001fca0000400000 */
        /* <DEDUP_REMOVED lines=11> */
[----:B------:R-:W-:Y:S01]  /*2ea0*/  FSEL R73, R82, 1, P5 ;  /* 0x3f80000052497808 */ /* 0x000fe20002800000 */
[----:B------:R-:W-:Y:S01]  /*2eb0*/  @!P6 FMUL R24, R24, 16777216 ;  /* 0x4b8000001818e820 */ /* 0x000fe20000400000 */
[----:B------:R-:W-:Y:S01]  /*2ec0*/  @!P6 FMUL R71, R71, 16777216 ;  /* 0x4b8000004747e820 */ /* 0x000fe20000400000 */
[----:B------:R-:W-:-:S05]  /*2ed0*/  FADD R23, R23, -R27 ;  /* 0x8000001b17177221 */ /* 0x000fca0000000000 */
[----:B------:R-:W-:Y:S01]  /*2ee0*/  @P5 FMUL R22, R22, 0.25 ;  /* 0x3e80000016165820 */ /* 0x000fe20000400000 */
[C---:B------:R-:W-:Y:S02]  /*2ef0*/  FSETP.GT.AND P5, PT, R21.reuse, 8.50705917302346158658e+37, PT ;  /* 0x7e8000001500780b */ /* 0x040fe40003fa4000 */
[C---:B------:R-:W-:Y:S01]  /*2f00*/  FSETP.GEU.AND P6, PT, R21.reuse, 1.175494350822287508e-38, PT ;  /* 0x008000001500780b */ /* 0x040fe20003fce000 */
[----:B------:R-:W-:Y:S08]  /*2f10*/  MUFU.RCP R26, R26 ;  /* 0x0000001a001a7308 */ /* 0x000ff00000001000 */
[----:B------:R-:W-:Y:S02]  /*2f20*/  MUFU.RCP R24, R24 ;  /* 0x0000001800187308 */ /* 0x000fe40000001000 */
[----:B------:R-:W-:-:S04]  /*2f30*/  @P5 FMUL R21, R21, 0.25 ;  /* 0x3e80000015155820 */ /* 0x000fc80000400000 */
[----:B------:R-:W-:Y:S01]  /*2f40*/  @!P6 FMUL R21, R21, 16777216 ;  /* 0x4b8000001515e820 */ /* 0x000fe20000400000 */
[----:B------:R-:W-:-:S05]  /*2f50*/  @!P4 FMUL R22, R22, 16777216 ;  /* 0x4b8000001616c820 */ /* 0x000fca0000400000 */
[----:B------:R-:W0:Y:S01]  /*2f60*/  MUFU.RCP R21, R21 ;  /* 0x0000001500157308 */ /* 0x000e220000001000 */
[----:B------:R-:W-:-:S07]  /*2f70*/  FSEL R74, R82, 1, P5 ;  /* 0x3f800000524a7808 */ /* 0x000fce0002800000 */
[----:B------:R-:W-:Y:S01]  /*2f80*/  MUFU.RCP R22, R22 ;  /* 0x0000001600167308 */ /* 0x000fe20000001000 */
[----:B------:R-:W-:Y:S01]  /*2f90*/  @!P6 FMUL R74, R74, 16777216 ;  /* 0x4b8000004a4ae820 */ /* 0x000fe20000400000 */
[----:B------:R-:W-:-:S03]  /*2fa0*/  @!P4 FMUL R73, R73, 16777216 ;  /* 0x4b8000004949c820 */ /* 0x000fc60000400000 */
[----:B0-----:R-:W-:Y:S01]  /*2fb0*/  FMUL R74, R21, R74 ;  /* 0x0000004a154a7220 */ /* 0x001fe20000400000 */
[----:B------:R-:W-:Y:S01]  /*2fc0*/  IMAD.WIDE R20, R47, 0x4, R80 ;  /* 0x000000042f147825 */ /* 0x000fe200078e0250 */
[----:B--2---:R-:W-:Y:S02]  /*2fd0*/  SEL R28, R28, RZ, P3 ;  /* 0x000000ff1c1c7207 */ /* 0x004fe40001800000 */
[----:B------:R-:W-:Y:S02]  /*2fe0*/  SEL R29, R29, RZ, P3 ;  /* 0x000000ff1d1d7207 */ /* 0x000fe40001800000 */
[----:B------:R-:W-:Y:S02]  /*2ff0*/  SEL R30, R30, RZ, P3 ;  /* 0x000000ff1e1e7207 */ /* 0x000fe40001800000 */
[----:B------:R-:W-:Y:S02]  /*3000*/  SEL R31, R31, RZ, P3 ;  /* 0x000000ff1f1f7207 */ /* 0x000fe40001800000 */
[----:B---3--:R-:W-:-:S02]  /*3010*/  SEL R32, R32, RZ, P3 ;  /* 0x000000ff20207207 */ /* 0x008fc40001800000 */
[----:B------:R-:W-:-:S03]  /*3020*/  SEL R33, R33, RZ, P3 ;  /* 0x000000ff21217207 */ /* 0x000fc60001800000 */
[----:B------:R-:W-:Y:S01]  /*3030*/  FFMA R17, R28, R17, R32 ;  /* 0x000000111c117223 */ /* 0x000fe20000000020 */
[----:B------:R-:W-:Y:S01]  /*3040*/  SEL R34, R34, RZ, P3 ;  /* 0x000000ff22227207 */ /* 0x000fe20001800000 */
[----:B------:R-:W-:Y:S01]  /*3050*/  FFMA R29, R29, R16, R33 ;  /* 0x000000101d1d7223 */ /* 0x000fe20000000021 */
[----:B------:R-:W-:Y:S02]  /*3060*/  SEL R35, R35, RZ, P3 ;  /* 0x000000ff23237207 */ /* 0x000fe40001800000 */
[----:B------:R-:W-:Y:S01]  /*3070*/  FSETP.GEU.AND P3, PT, R17, RZ, PT ;  /* 0x000000ff1100720b */ /* 0x000fe20003f6e000 */
[----:B------:R-:W-:-:S03]  /*3080*/  FFMA R13, R30, R13, R34 ;  /* 0x0000000d1e0d7223 */ /* 0x000fc60000000022 */
[----:B------:R-:W-:Y:S02]  /*3090*/  FSEL R16, R17, RZ, P3 ;  /* 0x000000ff11107208 */ /* 0x000fe40001800000 */
[----:B------:R-:W-:-:S04]  /*30a0*/  FSETP.GEU.AND P3, PT, R29, RZ, PT ;  /* 0x000000ff1d00720b */ /* 0x000fc80003f6e000 */
[----:B------:R-:W-:Y:S02]  /*30b0*/  FSEL R17, R29, RZ, P3 ;  /* 0x000000ff1d117208 */ /* 0x000fe40001800000 */
[----:B------:R-:W-:-:S04]  /*30c0*/  FSETP.GEU.AND P3, PT, R13, RZ, PT ;  /* 0x000000ff0d00720b */ /* 0x000fc80003f6e000 */
[----:B------:R-:W-:Y:S02]  /*30d0*/  FSEL R18, R13, RZ, P3 ;  /* 0x000000ff0d127208 */ /* 0x000fe40001800000 */
[----:B------:R-:W0:Y:S02]  /*30e0*/  MUFU.RCP R13, R14 ;  /* 0x0000000e000d7308 */ /* 0x000e240000001000 */
[----:B0-----:R-:W-:-:S04]  /*30f0*/  FMUL R12, R13, R76 ;  /* 0x0000004c0d0c7220 */ /* 0x001fc80000400000 */
[----:B------:R-:W-:-:S04]  /*3100*/  FMUL R12, R12, R23 ;  /* 0x000000170c0c7220 */ /* 0x000fc80000400000 */
[----:B------:R-:W-:-:S05]  /*3110*/  FFMA R12, R31, R12, R35 ;  /* 0x0000000c1f0c7223 */ /* 0x000fca0000000023 */
[----:B------:R-:W-:-:S04]  /*3120*/  FSETP.GEU.AND P3, PT, R12, RZ, PT ;  /* 0x000000ff0c00720b */ /* 0x000fc80003f6e000 */
[----:B------:R-:W-:Y:S01]  /*3130*/  FSEL R72, R12, RZ, P3 ;  /* 0x000000ff0c487208 */ /* 0x000fe20001800000 */
[----:B------:R-:W-:-:S04]  /*3140*/  FMUL R12, R26, R25 ;  /* 0x000000191a0c7220 */ /* 0x000fc80000400000 */
[----:B------:R-:W-:Y:S01]  /*3150*/  FMUL R53, R12, R53 ;  /* 0x000000350c357220 */ /* 0x000fe20000400000 */
[----:B------:R-:W-:-:S03]  /*3160*/  FMUL R12, R24, R71 ;  /* 0x00000047180c7220 */ /* 0x000fc60000400000 */
[----:B------:R-:W-:Y:S01]  /*3170*/  FFMA R53, R59, R53, R62 ;  /* 0x000000353b357223 */ /* 0x000fe2000000003e */
[----:B------:R-:W-:-:S04]  /*3180*/  FMUL R12, R12, R51 ;  /* 0x000000330c0c7220 */ /* 0x000fc80000400000 */
[----:B------:R-:W-:Y:S01]  /*3190*/  FSETP.GEU.AND P3, PT, R53, RZ, PT ;  /* 0x000000ff3500720b */ /* 0x000fe20003f6e000 */
[----:B------:R-:W-:Y:S01]  /*31a0*/  FFMA R12, R57, R12, R63 ;  /* 0x0000000c390c7223 */ /* 0x000fe2000000003f */
[----:B------:R-:W-:Y:S02]  /*31b0*/  CS2R R24, SRZ ;  /* 0x0000000000187805 */ /* 0x000fe4000001ff00 */
[----:B------:R-:W-:Y:S02]  /*31c0*/  CS2R R26, SRZ ;  /* 0x00000000001a7805 */ /* 0x000fe4000001ff00 */
[----:B------:R-:W-:Y:S01]  /*31d0*/  FSEL R14, R53, RZ, P3 ;  /* 0x000000ff350e7208 */ /* 0x000fe20001800000 */
[----:B------:R-:W-:Y:S01]  /*31e0*/  IMAD.WIDE R28, R40, 0x4, R92 ;  /* 0x00000004281c7825 */ /* 0x000fe200078e025c */
[----:B------:R-:W-:Y:S02]  /*31f0*/  FSETP.GEU.AND P3, PT, R12, RZ, PT ;  /* 0x000000ff0c00720b */ /* 0x000fe40003f6e000 */
[----:B------:R-:W-:-:S02]  /*3200*/  CS2R R32, SRZ ;  /* 0x0000000000207805 */ /* 0x000fc4000001ff00 */
[----:B------:R-:W-:Y:S01]  /*3210*/  CS2R R34, SRZ ;  /* 0x0000000000227805 */ /* 0x000fe2000001ff00 */
[----:B------:R0:W2:Y:S01]  /*3220*/  @P2 LDG.E.EL.128 R24, desc[UR6][R20.64] ;  /* 0x0000000614182981 */ /* 0x0000a2000c2e1d00 */
[----:B------:R-:W-:Y:S01]  /*3230*/  FSEL R13, R12, RZ, P3 ;  /* 0x000000ff0c0d7208 */ /* 0x000fe20001800000 */
[----:B------:R-:W-:Y:S01]  /*3240*/  FMUL R12, R22, R73 ;  /* 0x00000049160c7220 */ /* 0x000fe20000400000 */
[----:B------:R-:W-:Y:S01]  /*3250*/  CS2R R22, SRZ ;  /* 0x0000000000167805 */ /* 0x000fe2000001ff00 */
[----:B------:R-:W1:Y:S01]  /*3260*/  LDC.64 R62, c[0x0][0x2c0] ;  /* 0x0000b000ff3e7b82 */ /* 0x000e620000000a00 */
[----:B0-----:R-:W-:-:S06]  /*3270*/  CS2R R20, SRZ ;  /* 0x0000000000147805 */ /* 0x001fcc000001ff00 */
[----:B------:R0:W3:Y:S02]  /*3280*/  @P2 LDG.E.EL.128 R20, desc[UR6][R28.64] ;  /* 0x000000061c142981 */ /* 0x0000e4000c2e1d00 */
[----:B0-----:R-:W-:Y:S02]  /*3290*/  CS2R R28, SRZ ;  /* 0x00000000001c7805 */ /* 0x001fe4000001ff00 */
[----:B--2---:R-:W-:Y:S02]  /*32a0*/  SEL R26, R26, RZ, P2 ;  /* 0x000000ff1a1a7207 */ /* 0x004fe40001000000 */
[----:B---3--:R-:W-:Y:S02]  /*32b0*/  SEL R30, R23, RZ, P2 ;  /* 0x000000ff171e7207 */ /* 0x008fe40001000000 */
[----:B------:R-:W-:Y:S02]  /*32c0*/  SEL R23, R22, RZ, P2 ;  /* 0x000000ff16177207 */ /* 0x000fe40001000000 */
[----:B------:R-:W-:-:S03]  /*32d0*/  IADD3 R22, R40, -0x80, R7 ;  /* 0xffffff8028167810 */ /* 0x000fc60007ffe007 */
[----:B------:R-:W-:Y:S02]  /*32e0*/  FADD R80, R26, -R23 ;  /* 0x800000171a507221 */ /* 0x000fe40000000000 */
[----:B-----5:R-:W-:Y:S02]  /*32f0*/  IMAD.WIDE R22, R22, 0x4, R78 ;  /* 0x0000000416167825 */ /* 0x020fe400078e024e */
[----:B------:R-:W0:Y:S01]  /*3300*/  LDC.64 R78, c[0x0][0x248] ;  /* 0x00009200ff4e7b82 */ /* 0x000e220000000a00 */
[----:B------:R-:W-:-:S05]  /*3310*/  SEL R27, R27, RZ, P2 ;  /* 0x000000ff1b1b7207 */ /* 0x000fca0001000000 */
[----:B------:R-:W-:Y:S01]  /*3320*/  FADD R81, R27, -R30 ;  /* 0x8000001e1b517221 */ /* 0x000fe20000000000 */
[----:B------:R-:W-:-:S06]  /*3330*/  CS2R R30, SRZ ;  /* 0x00000000001e7805 */ /* 0x000fcc000001ff00 */
[----:B------:R0:W2:Y:S02]  /*3340*/  @P1 LDG.E.EL.128 R28, desc[UR6][R22.64] ;  /* 0x00000006161c1981 */ /* 0x0000a4000c2e1d00 */
[----:B0-----:R-:W-:-:S05]  /*3350*/  IMAD.WIDE R22, R40, 0x4, R78 ;  /* 0x0000000428167825 */ /* 0x001fca00078e024e */
[----:B------:R0:W3:Y:S01]  /*3360*/  @P1 LDG.E.EL.128 R32, desc[UR6][R22.64+-0x200] ;  /* 0xfffe000616201981 */ /* 0x0000e2000c2e1d00 */
[----:B------:R-:W-:Y:S02]  /*3370*/  SEL R26, R21, RZ, P2 ;  /* 0x000000ff151a7207 */ /* 0x000fe40001000000 */
[----:B------:R-:W-:Y:S01]  /*3380*/  SEL R7, R20, RZ, P2 ;  /* 0x000000ff14077207 */ /* 0x000fe20001000000 */
[----:B------:R-:W-:Y:S01]  /*3390*/  FMUL R11, R74, R11 ;  /* 0x0000000b4a0b7220 */ /* 0x000fe20000400000 */
[----:B------:R-:W-:Y:S02]  /*33a0*/  ISETP.GE.AND P6, PT, R5, 0x64, PT ;  /* 0x000000640500780c */ /* 0x000fe40003fc6270 */
[----:B------:R-:W-:Y:S02]  /*33b0*/  SEL R24, R24, RZ, P2 ;  /* 0x000000ff18187207 */ /* 0x000fe40001000000 */
[----:B------:R-:W-:Y:S02]  /*33c0*/  SEL R25, R25, RZ, P2 ;  /* 0x000000ff19197207 */ /* 0x000fe40001000000 */
[----:B0-----:R-:W-:Y:S01]  /*33d0*/  CS2R R22, SRZ ;  /* 0x0000000000167805 */ /* 0x001fe2000001ff00 */
[----:B------:R-:W-:-:S02]  /*33e0*/  FADD R78, R24, -R7 ;  /* 0x80000007184e7221 */ /* 0x000fc40000000000 */
[----:B------:R-:W-:Y:S01]  /*33f0*/  FADD R79, R25, -R26 ;  /* 0x8000001a194f7221 */ /* 0x000fe20000000000 */
[----:B-1----:R-:W-:Y:S01]  /*3400*/  IMAD.WIDE R26, R2, 0x4, R62 ;  /* 0x00000004021a7825 */ /* 0x002fe200078e023e */
[----:B------:R-:W0:Y:S03]  /*3410*/  MUFU.RCP R69, R69 ;  /* 0x0000004500457308 */ /* 0x000e260000001000 */
[----:B------:R-:W-:Y:S01]  /*3420*/  FMUL R49, R12, R49 ;  /* 0x000000310c317220 */ /* 0x000fe20000400000 */
[----:B------:R-:W-:-:S03]  /*3430*/  FFMA R11, R58, R11, R65 ;  /* 0x0000000b3a0b7223 */ /* 0x000fc60000000041 */
[----:B------:R-:W-:Y:S02]  /*3440*/  FFMA R49, R60, R49, R64 ;  /* 0x000000313c317223 */ /* 0x000fe40000000040 */
[----:B------:R-:W1:Y:S01]  /*3450*/  LDC.64 R64, c[0x0][0x2d0] ;  /* 0x0000b400ff407b82 */ /* 0x000e620000000a00 */
[----:B------:R-:W5:Y:S01]  /*3460*/  MUFU.RCP R66, R66 ;  /* 0x0000004200427308 */ /* 0x000f620000001000 */
[----:B0-----:R-:W-:Y:S01]  /*3470*/  FMUL R68, R69, R68 ;  /* 0x0000004445447220 */ /* 0x001fe20000400000 */
[----:B-----5:R-:W-:Y:S01]  /*3480*/  FMUL R61, R66, R61 ;  /* 0x0000003d423d7220 */ /* 0x020fe20000400000 */
[----:B--2---:R-:W-:Y:S02]  /*3490*/  SEL R28, R28, RZ, P1 ;  /* 0x000000ff1c1c7207 */ /* 0x004fe40000800000 */
[----:B------:R-:W-:Y:S02]  /*34a0*/  SEL R29, R29, RZ, P1 ;  /* 0x000000ff1d1d7207 */ /* 0x000fe40000800000 */
[----:B---3--:R-:W-:-:S02]  /*34b0*/  SEL R21, R32, RZ, P1 ;  /* 0x000000ff20157207 */ /* 0x008fc40000800000 */
[----:B------:R-:W-:-:S03]  /*34c0*/  SEL R20, R33, RZ, P1 ;  /* 0x000000ff21147207 */ /* 0x000fc60000800000 */
[----:B------:R-:W-:Y:S02]  /*34d0*/  FADD R76, R28, -R21 ;  /* 0x800000151c4c7221 */ /* 0x000fe40000000000 */
[----:B------:R-:W-:Y:S02]  /*34e0*/  FADD R73, R29, -R20 ;  /* 0x800000141d497221 */ /* 0x000fe40000000000 */
[----:B------:R-:W0:Y:S01]  /*34f0*/  LDC.64 R28, c[0x0][0x2b8] ;  /* 0x0000ae00ff1c7b82 */ /* 0x000e220000000a00 */
[----:B------:R-:W-:Y:S02]  /*3500*/  SEL R31, R31, RZ, P1 ;  /* 0x000000ff1f1f7207 */ /* 0x000fe40000800000 */
[----:B------:R-:W-:-:S05]  /*3510*/  SEL R74, R35, RZ, P1 ;  /* 0x000000ff234a7207 */ /* 0x000fca0000800000 */
[----:B------:R-:W-:Y:S01]  /*3520*/  FADD R74, R31, -R74 ;  /* 0x8000004a1f4a7221 */ /* 0x000fe20000000000 */
[----:B------:R-:W-:Y:S01]  /*3530*/  IMAD.SHL.U32 R31, R6, 0x200, RZ ;  /* 0x00000200061f7824 */ /* 0x000fe200078e00ff */
[----:B------:R-:W-:-:S03]  /*3540*/  CS2R R20, SRZ ;  /* 0x0000000000147805 */ /* 0x000fc6000001ff00 */
[----:B------:R-:W-:-:S04]  /*3550*/  IMAD.IADD R6, R2, 0x1, R31 ;  /* 0x0000000102067824 */ /* 0x000fc800078e021f */
[----:B0-----:R-:W-:-:S05]  /*3560*/  IMAD.WIDE R24, R6, 0x4, R28 ;  /* 0x0000000406187825 */ /* 0x001fca00078e021c */
[----:B------:R-:W2:Y:S04]  /*3570*/  @!P6 LDG.E.EL.128 R20, desc[UR6][R24.64] ;  /* 0x000000061814e981 */ /* 0x000ea8000c2e1d00 */
[----:B------:R-:W2:Y:S01]  /*3580*/  LDG.E.EL.128 R24, desc[UR6][R26.64] ;  /* 0x000000061a187981 */ /* 0x000ea2000c2e1d00 */
[----:B------:R-:W-:Y:S02]  /*3590*/  FMUL R73, R68, R73 ;  /* 0x0000004944497220 */ /* 0x000fe40000400000 */
[----:B------:R-:W0:Y:S01]  /*35a0*/  LDC.64 R68, c[0x0][0x2d8] ;  /* 0x0000b600ff447b82 */ /* 0x000e220000000a00 */
[----:B------:R-:W-:Y:S02]  /*35b0*/  SEL R7, R30, RZ, P1 ;  /* 0x000000ff1e077207 */ /* 0x000fe40000800000 */
[----:B------:R-:W3:Y:S01]  /*35c0*/  MUFU.RCP R30, R45 ;  /* 0x0000002d001e7308 */ /* 0x000ee20000001000 */
[----:B------:R-:W-:Y:S01]  /*35d0*/  FMUL R74, R61, R74 ;  /* 0x0000004a3d4a7220 */ /* 0x000fe20000400000 */
[----:B------:R-:W-:Y:S01]  /*35e0*/  IMAD.IADD R61, R40, 0x1, R31 ;  /* 0x00000001283d7824 */ /* 0x000fe200078e021f */
[----:B------:R-:W-:-:S03]  /*35f0*/  SEL R34, R34, RZ, P1 ;  /* 0x000000ff22227207 */ /* 0x000fc60000800000 */
[----:B------:R-:W-:-:S04]  /*3600*/  IMAD.WIDE R60, R61, 0x4, R28 ;  /* 0x000000043d3c7825 */ /* 0x000fc800078e021c */
[----:B-1----:R-:W-:-:S04]  /*3610*/  IMAD.WIDE R28, R2, 0x4, R64 ;  /* 0x00000004021c7825 */ /* 0x002fc800078e0240 */
[----:B------:R-:W-:Y:S01]  /*3620*/  FADD R7, R7, -R34 ;  /* 0x8000002207077221 */ /* 0x000fe20000000000 */
[----:B---3--:R-:W-:Y:S02]  /*3630*/  FMUL R5, R30, R43 ;  /* 0x0000002b1e057220 */ /* 0x008fe40000400000 */
[----:B------:R-:W3:Y:S01]  /*3640*/  LDG.E.EL.128 R28, desc[UR6][R28.64] ;  /* 0x000000061c1c7981 */ /* 0x000ee2000c2e1d00 */
[----:B0-----:R-:W-:-:S06]  /*3650*/  IMAD.WIDE R32, R2, 0x4, R68 ;  /* 0x0000000402207825 */ /* 0x001fcc00078e0244 */
[----:B------:R-:W3:Y:S01]  /*3660*/  LDG.E.EL.128 R32, desc[UR6][R32.64] ;  /* 0x0000000620207981 */ /* 0x000ee2000c2e1d00 */
[----:B------:R-:W0:Y:S08]  /*3670*/  MUFU.RCP R44, R44 ;  /* 0x0000002c002c7308 */ /* 0x000e300000001000 */
[----:B------:R-:W1:Y:S01]  /*3680*/  MUFU.RCP R70, R70 ;  /* 0x0000004600467308 */ /* 0x000e620000001000 */
[----:B0-----:R-:W-:-:S07]  /*3690*/  FMUL R75, R44, R75 ;  /* 0x0000004b2c4b7220 */ /* 0x001fce0000400000 */
[----:B------:R-:W0:Y:S08]  /*36a0*/  MUFU.RCP R37, R37 ;  /* 0x0000002500257308 */ /* 0x000e300000001000 */
[----:B------:R-:W5:Y:S01]  /*36b0*/  MUFU.RCP R39, R39 ;  /* 0x0000002700277308 */ /* 0x000f620000001000 */
[----:B-1----:R-:W-:-:S07]  /*36c0*/  FMUL R67, R70, R67 ;  /* 0x0000004346437220 */ /* 0x002fce0000400000 */
[----:B------:R-:W1:Y:S01]  /*36d0*/  MUFU.RCP R46, R46 ;  /* 0x0000002e002e7308 */ /* 0x000e620000001000 */
[----:B------:R-:W-:Y:S01]  /*36e0*/  FMUL R76, R67, R76 ;  /* 0x0000004c434c7220 */ /* 0x000fe20000400000 */
[----:B0-----:R-:W-:Y:S01]  /*36f0*/  FMUL R67, R37, R36 ;  /* 0x0000002425437220 */ /* 0x001fe20000400000 */
[----:B------:R-:W-:Y:S01]  /*3700*/  FSETP.GEU.AND P3, PT, R49, RZ, PT ;  /* 0x000000ff3100720b */ /* 0x000fe20003f6e000 */
[----:B-----5:R-:W-:-:S03]  /*3710*/  FMUL R47, R39, R38 ;  /* 0x00000026272f7220 */ /* 0x020fc60000400000 */
[----:B------:R-:W-:Y:S01]  /*3720*/  FSEL R12, R49, RZ, P3 ;  /* 0x000000ff310c7208 */ /* 0x000fe20001800000 */
[----:B------:R-:W-:-:S04]  /*3730*/  IMAD.WIDE R48, R40, 0x4, R90 ;  /* 0x0000000428307825 */ /* 0x000fc800078e025a */
[----:B-1----:R-:W-:Y:S01]  /*3740*/  FMUL R77, R46, R77 ;  /* 0x0000004d2e4d7220 */ /* 0x002fe20000400000 */
[----:B------:R-:W0:Y:S01]  /*3750*/  MUFU.RCP R56, R56 ;  /* 0x0000003800387308 */ /* 0x000e220000001000 */
[----:B------:R-:W-:Y:S01]  /*3760*/  CS2R R50, SRZ ;  /* 0x0000000000327805 */ /* 0x000fe2000001ff00 */
[----:B0-----:R-:W-:Y:S01]  /*3770*/  FMUL R56, R56, R55 ;  /* 0x0000003738387220 */ /* 0x001fe20000400000 */
[----:B------:R-:W-:Y:S02]  /*3780*/  CS2R R36, SRZ ;  /* 0x0000000000247805 */ /* 0x000fe4000001ff00 */
[----:B------:R-:W-:Y:S01]  /*3790*/  CS2R R38, SRZ ;  /* 0x0000000000267805 */ /* 0x000fe2000001ff00 */
[----:B------:R-:W-:-:S04]  /*37a0*/  IMAD.WIDE R62, R40, 0x4, R62 ;  /* 0x00000004283e7825 */ /* 0x000fc800078e023e */
[----:B------:R-:W-:-:S04]  /*37b0*/  IMAD.WIDE R64, R40, 0x4, R64 ;  /* 0x0000000428407825 */ /* 0x000fc800078e0240 */
[----:B------:R-:W-:-:S04]  /*37c0*/  IMAD.WIDE R68, R40, 0x4, R68 ;  /* 0x0000000428447825 */ /* 0x000fc800078e0244 */
[----:B------:R-:W-:Y:S01]  /*37d0*/  FMUL R7, R56, R7 ;  /* 0x0000000738077220 */ /* 0x000fe20000400000 */
[----:B------:R-:W-:Y:S02]  /*37e0*/  CS2R R56, SRZ ;  /* 0x0000000000387805 */ /* 0x000fe4000001ff00 */
[----:B------:R-:W-:Y:S01]  /*37f0*/  CS2R R58, SRZ ;  /* 0x00000000003a7805 */ /* 0x000fe2000001ff00 */
[----:B------:R-:W5:Y:S05]  /*3800*/  LDG.E.EL.128 R68, desc[UR6][R68.64] ;  /* 0x0000000644447981 */ /* 0x000f6a000c2e1d00 */
[----:B------:R-:W5:Y:S04]  /*3810*/  @!P6 LDG.E.EL.128 R56, desc[UR6][R60.64] ;  /* 0x000000063c38e981 */ /* 0x000f68000c2e1d00 */
[----:B------:R-:W5:Y:S01]  /*3820*/  LDG.E.EL.128 R60, desc[UR6][R62.64] ;  /* 0x000000063e3c7981 */ /* 0x000f62000c2e1d00 */
[----:B--2---:R-:W-:Y:S01]  /*3830*/  FADD R44, -R24, R20 ;  /* 0x00000014182c7221 */ /* 0x004fe20000000100 */
[----:B------:R-:W-:Y:S01]  /*3840*/  FADD R45, -R25, R21 ;  /* 0x00000015192d7221 */ /* 0x000fe20000000100 */
[----:B----4-:R-:W-:-:S02]  /*3850*/  IMAD.WIDE R24, R40, 0x4, R86 ;  /* 0x0000000428187825 */ /* 0x010fc400078e0256 */
[----:B------:R-:W0:Y:S02]  /*3860*/  LDC.64 R86, c[0x0][0x2c8] ;  /* 0x0000b200ff567b82 */ /* 0x000e240000000a00 */
[----:B------:R-:W-:Y:S01]  /*3870*/  FADD R22, -R26, R22 ;  /* 0x000000161a167221 */ /* 0x000fe20000000100 */
[----:B------:R-:W-:Y:S01]  /*3880*/  FMUL R26, R42, R41 ;  /* 0x000000292a1a7220 */ /* 0x000fe20000400000 */
[----:B------:R-:W-:-:S04]  /*3890*/  IMAD.WIDE R42, R40, 0x4, R88 ;  /* 0x00000004282a7825 */ /* 0x000fc800078e0258 */
[----:B------:R-:W1:Y:S01]  /*38a0*/  LDC.64 R88, c[0x0][0x260] ;  /* 0x00009800ff587b82 */ /* 0x000e620000000a00 */
[----:B------:R-:W-:Y:S01]  /*38b0*/  FMUL R67, R67, R22 ;  /* 0x0000001643437220 */ /* 0x000fe20000400000 */
[----:B------:R-:W-:Y:S01]  /*38c0*/  FMUL R22, R26, R45 ;  /* 0x0000002d1a167220 */ /* 0x000fe20000400000 */
[----:B------:R-:W2:Y:S01]  /*38d0*/  @P2 LDG.E.EL.128 R36, desc[UR6][R42.64] ;  /* 0x000000062a242981 */ /* 0x000ea2000c2e1d00 */
[----:B0-----:R-:W-:-:S04]  /*38e0*/  IMAD.WIDE R52, R40, 0x4, R86 ;  /* 0x0000000428347825 */ /* 0x001fc800078e0256 */
[----:B------:R-:W-:Y:S01]  /*38f0*/  FMUL R87, R47, R44 ;  /* 0x0000002c2f577220 */ /* 0x000fe20000400000 */
[----:B------:R-:W-:Y:S02]  /*3900*/  CS2R R44, SRZ ;  /* 0x00000000002c7805 */ /* 0x000fe4000001ff00 */
[----:B------:R-:W-:Y:S01]  /*3910*/  CS2R R46, SRZ ;  /* 0x00000000002e7805 */ /* 0x000fe2000001ff00 */
[----:B------:R-:W4:Y:S01]  /*3920*/  LDG.E.EL.128 R52, desc[UR6][R52.64] ;  /* 0x0000000634347981 */ /* 0x000f22000c2e1d00 */
[----:B-1----:R-:W-:-:S04]  /*3930*/  IMAD.WIDE R20, R40, 0x4, R88 ;  /* 0x0000000428147825 */ /* 0x002fc800078e0258 */
[----:B------:R0:W2:Y:S02]  /*3940*/  @P1 LDG.E.EL.128 R44, desc[UR6][R48.64+-0x200] ;  /* 0xfffe0006302c1981 */ /* 0x0000a4000c2e1d00 */
[----:B0-----:R-:W-:-:S06]  /*3950*/  CS2R R48, SRZ ;  /* 0x0000000000307805 */ /* 0x001fcc000001ff00 */
[----:B------:R-:W4:Y:S01]  /*3960*/  @P1 LDG.E.EL.128 R48, desc[UR6][R20.64+-0x200] ;  /* 0xfffe000614301981 */ /* 0x000f22000c2e1d00 */
[----:B------:R-:W-:Y:S02]  /*3970*/  CS2R R40, SRZ ;  /* 0x0000000000287805 */ /* 0x000fe4000001ff00 */
[----:B------:R-:W-:-:S06]  /*3980*/  CS2R R42, SRZ ;  /* 0x00000000002a7805 */ /* 0x000fcc000001ff00 */
[----:B------:R3:W4:Y:S02]  /*3990*/  @P2 LDG.E.EL.128 R40, desc[UR6][R24.64] ;  /* 0x0000000618282981 */ /* 0x000724000c2e1d00 */
[----:B---3--:R-:W-:Y:S02]  /*39a0*/  FFMA R25, R30, R67, R34 ;  /* 0x000000431e197223 */ /* 0x008fe40000000022 */
[----:B------:R-:W3:Y:S01]  /*39b0*/  LDG.E.EL.128 R64, desc[UR6][R64.64] ;  /* 0x0000000640407981 */ /* 0x000ee2000c2e1d00 */
[----:B------:R-:W-:Y:S01]  /*39c0*/  FADD R19, R19, 9.9999997473787516356e-06 ;  /* 0x3727c5ac13137421 */ /* 0x000fe20000000000 */
[----:B------:R-:W-:-:S03]  /*39d0*/  ISETP.NE.AND P4, PT, R0, 0x180, PT ;  /* 0x000001800000780c */ /* 0x000fc60003f85270 */
[----:B------:R-:W0:Y:S01]  /*39e0*/  MUFU.SQRT R20, R19 ;  /* 0x0000001300147308 */ /* 0x000e220000002000 */
[C---:B------:R-:W-:Y:S02]  /*39f0*/  FSETP.GEU.AND P3, PT, R11.reuse, RZ, PT ;  /* 0x000000ff0b00720b */ /* 0x040fe40003f6e000 */
[----:B------:R-:W-:Y:S02]  /*3a00*/  ISETP.GT.AND P5, PT, R2, 0x1bf, PT ;  /* 0x000001bf0200780c */ /* 0x000fe40003fa4270 */
[----:B------:R-:W-:Y:S02]  /*3a10*/  FSEL R11, R11, RZ, P3 ;  /* 0x000000ff0b0b7208 */ /* 0x000fe40001800000 */
[----:B------:R-:W-:-:S03]  /*3a20*/  SEL R15, R15, RZ, P2 ;  /* 0x000000ff0f0f7207 */ /* 0x000fc60001000000 */
[----:B------:R-:W-:Y:S02]  /*3a30*/  @P4 FSEL R14, R16, RZ, P5 ;  /* 0x000000ff100e4208 */ /* 0x000fe40002800000 */
[----:B------:R-:W-:Y:S02]  /*3a40*/  @P4 FSEL R13, R17, RZ, P5 ;  /* 0x000000ff110d4208 */ /* 0x000fe40002800000 */
[----:B------:R-:W-:Y:S02]  /*3a50*/  @P4 FSEL R12, R18, RZ, P5 ;  /* 0x000000ff120c4208 */ /* 0x000fe40002800000 */
[----:B------:R-:W-:Y:S02]  /*3a60*/  @P4 FSEL R11, R72, RZ, P5 ;  /* 0x000000ff480b4208 */ /* 0x000fe40002800000 */
[C---:B0-----:R-:W-:Y:S01]  /*3a70*/  FSETP.GT.AND P4, PT, R20.reuse, 8.50705917302346158658e+37, PT ;  /* 0x7e8000001400780b */ /* 0x041fe20003f84000 */
[----:B------:R-:W-:Y:S01]  /*3a80*/  FADD R0, R15, 9.9999997473787516356e-06 ;  /* 0x3727c5ac0f007421 */ /* 0x000fe20000000000 */
[----:B------:R-:W-:-:S03]  /*3a90*/  FSETP.GEU.AND P3, PT, R20, 1.175494350822287508e-38, PT ;  /* 0x008000001400780b */ /* 0x000fc60003f6e000 */
[----:B------:R0:W1:Y:S01]  /*3aa0*/  MUFU.SQRT R16, R0 ;  /* 0x0000000000107308 */ /* 0x0000620000002000 */
[----:B------:R-:W-:-:S07]  /*3ab0*/  ISETP.GE.U32.AND P5, PT, R3, 0x100, PT ;  /* 0x000001000300780c */ /* 0x000fce0003fa6070 */
[----:B------:R-:W-:-:S04]  /*3ac0*/  @P4 FMUL R20, R20, 0.25 ;  /* 0x3e80000014144820 */ /* 0x000fc80000400000 */
[----:B------:R-:W-:-:S06]  /*3ad0*/  @!P3 FMUL R20, R20, 16777216 ;  /* 0x4b8000001414b820 */ /* 0x000fcc0000400000 */
[----:B------:R-:W-:Y:S01]  /*3ae0*/  MUFU.RCP R20, R20 ;  /* 0x0000001400147308 */ /* 0x000fe20000001000 */
[----:B------:R-:W-:Y:S01]  /*3af0*/  FADD R23, -R27, R23 ;  /* 0x000000171b177221 */ /* 0x000fe20000000100 */
[----:B------:R-:W-:Y:S01]  /*3b00*/  FFMA R22, R29, R22, R33 ;  /* 0x000000161d167223 */ /* 0x000fe20000000021 */
[----:B------:R-:W-:Y:S01]  /*3b10*/  FMUL R75, R75, R78 ;  /* 0x0000004e4b4b7220 */ /* 0x000fe20000400000 */
[----:B------:R-:W0:Y:S01]  /*3b20*/  S2UR UR5, SR_CgaCtaId ;  /* 0x00000000000579c3 */ /* 0x000e220000008800 */
[----:B------:R-:W-:Y:S01]  /*3b30*/  FMUL R5, R5, R79 ;  /* 0x0000004f05057220 */ /* 0x000fe20000400000 */
[----:B------:R-:W-:Y:S01]  /*3b40*/  FMUL R77, R77, R80 ;  /* 0x000000504d4d7220 */ /* 0x000fe20000400000 */
[----:B------:R-:W-:Y:S01]  /*3b50*/  FFMA R87, R28, R87, R32 ;  /* 0x000000571c577223 */ /* 0x000fe20000000020 */
[----:B-----5:R-:W-:Y:S01]  /*3b60*/  FADD R56, -R60, R56 ;  /* 0x000000383c387221 */ /* 0x020fe20000000100 */
[----:B------:R-:W-:Y:S02]  /*3b70*/  UMOV UR4, 0x400 ;  /* 0x0000040000047882 */ /* 0x000fe40000000000 */
[----:B0-----:R-:W-:Y:S01]  /*3b80*/  UPRMT UR4, UR5, 0x654, UR4 ;  /* 0x0000065405047896 */ /* 0x001fe20008000004 */
[----:B--2---:R-:W-:-:S02]  /*3b90*/  SEL R46, R46, RZ, P1 ;  /* 0x000000ff2e2e7207 */ /* 0x004fc40000800000 */
[----:B------:R-:W-:Y:S01]  /*3ba0*/  SEL R2, R45, RZ, P1 ;  /* 0x000000ff2d027207 */ /* 0x000fe20000800000 */
[----:B----4-:R-:W-:Y:S01]  /*3bb0*/  FADD R52, R52, 9.9999997473787516356e-06 ;  /* 0x3727c5ac34347421 */ /* 0x010fe20000000000 */
[----:B------:R-:W-:Y:S01]  /*3bc0*/  SEL R47, R47, RZ, P1 ;  /* 0x000000ff2f2f7207 */ /* 0x000fe20000800000 */
[----:B------:R-:W-:Y:S01]  /*3bd0*/  FADD R53, R53, 9.9999997473787516356e-06 ;  /* 0x3727c5ac35357421 */ /* 0x000fe20000000000 */
[----:B------:R-:W-:Y:S02]  /*3be0*/  SEL R19, R50, RZ, P1 ;  /* 0x000000ff32137207 */ /* 0x000fe40000800000 */
[----:B------:R-:W-:-:S03]  /*3bf0*/  SEL R49, R49, RZ, P1 ;  /* 0x000000ff31317207 */ /* 0x000fc60000800000 */
[----:B------:R-:W-:Y:S01]  /*3c00*/  FFMA R0, R46, R7, R19 ;  /* 0x000000072e007223 */ /* 0x000fe20000000013 */
[----:B------:R-:W-:Y:S01]  /*3c10*/  FSEL R7, R84, 1, P4 ;  /* 0x3f80000054077808 */ /* 0x000fe20002000000 */
[----:B------:R-:W-:Y:S01]  /*3c20*/  FFMA R73, R2, R73, R49 ;  /* 0x0000004902497223 */ /* 0x000fe20000000031 */
[----:B------:R-:W-:Y:S01]  /*3c30*/  SEL R18, R51, RZ, P1 ;  /* 0x000000ff33127207 */ /* 0x000fe20000800000 */
[----:B------:R-:W0:Y:S01]  /*3c40*/  MUFU.SQRT R15, R52 ;  /* 0x00000034000f7308 */ /* 0x000e220000002000 */
[----:B------:R-:W-:Y:S01]  /*3c50*/  SEL R17, R44, RZ, P1 ;  /* 0x000000ff2c117207 */ /* 0x000fe20000800000 */
[----:B------:R-:W-:Y:S01]  /*3c60*/  @!P3 FMUL R7, R7, 16777216 ;  /* 0x4b8000000707b820 */ /* 0x000fe20000400000 */
[----:B------:R-:W-:Y:S01]  /*3c70*/  SEL R48, R48, RZ, P1 ;  /* 0x000000ff30307207 */ /* 0x000fe20000800000 */
[----:B------:R-:W-:Y:S01]  /*3c80*/  FFMA R74, R47, R74, R18 ;  /* 0x0000004a2f4a7223 */ /* 0x000fe20000000012 */
[----:B------:R-:W-:Y:S02]  /*3c90*/  FSETP.GEU.AND P3, PT, R73, RZ, PT ;  /* 0x000000ff4900720b */ /* 0x000fe40003f6e000 */
[----:B------:R-:W-:Y:S01]  /*3ca0*/  FSETP.GEU.AND P1, PT, R0, RZ, PT ;  /* 0x000000ff0000720b */ /* 0x000fe20003f2e000 */
[----:B------:R-:W2:Y:S01]  /*3cb0*/  MUFU.SQRT R19, R53 ;  /* 0x0000003500137308 */ /* 0x000ea20000002000 */
[----:B-1----:R-:W-:Y:S01]  /*3cc0*/  FSETP.GT.AND P4, PT, R16, 8.50705917302346158658e+37, PT ;  /* 0x7e8000001000780b */ /* 0x002fe20003f84000 */
[----:B------:R-:W-:Y:S01]  /*3cd0*/  FFMA R76, R17, R76, R48 ;  /* 0x0000004c114c7223 */ /* 0x000fe20000000030 */
[----:B------:R-:W-:-:S02]  /*3ce0*/  @!P5 FSEL R13, R73, RZ, P3 ;  /* 0x000000ff490dd208 */ /* 0x000fc40001800000 */
[----:B------:R-:W-:Y:S02]  /*3cf0*/  FSETP.GEU.AND P3, PT, R74, RZ, PT ;  /* 0x000000ff4a00720b */ /* 0x000fe40003f6e000 */
[----:B------:R-:W-:Y:S02]  /*3d00*/  @!P5 FSEL R12, R0, RZ, P1 ;  /* 0x000000ff000cd208 */ /* 0x000fe40000800000 */
[----:B------:R-:W-:Y:S02]  /*3d10*/  FSETP.GEU.AND P1, PT, R16, 1.175494350822287508e-38, PT ;  /* 0x008000001000780b */ /* 0x000fe40003f2e000 */
[----:B------:R-:W-:Y:S02]  /*3d20*/  @!P5 FSEL R11, R74, RZ, P3 ;  /* 0x000000ff4a0bd208 */ /* 0x000fe40001800000 */
[----:B------:R-:W-:Y:S01]  /*3d30*/  FSETP.GEU.AND P3, PT, R76, RZ, PT ;  /* 0x000000ff4c00720b */ /* 0x000fe20003f6e000 */
[----:B------:R-:W-:Y:S01]  /*3d40*/  FADD R55, R55, 9.9999997473787516356e-06 ;  /* 0x3727c5ac37377421 */ /* 0x000fe20000000000 */
[----:B------:R-:W1:Y:S01]  /*3d50*/  S2R R0, SR_TID.X ;  /* 0x0000000000007919 */ /* 0x000e620000002100 */
[----:B------:R-:W-:Y:S01]  /*3d60*/  FADD R54, R54, 9.9999997473787516356e-06 ;  /* 0x3727c5ac36367421 */ /* 0x000fe20000000000 */
[----:B------:R-:W-:Y:S01]  /*3d70*/  @!P5 FSEL R14, R76, RZ, P3 ;  /* 0x000000ff4c0ed208 */ /* 0x000fe20001800000 */
[----:B------:R-:W4:Y:S01]  /*3d80*/  MUFU.SQRT R3, R55 ;  /* 0x0000003700037308 */ /* 0x000f220000002000 */
[----:B0-----:R-:W-:Y:S01]  /*3d90*/  FSETP.GT.AND P3, PT, R15, 8.50705917302346158658e+37, PT ;  /* 0x7e8000000f00780b */ /* 0x001fe20003f64000 */
[----:B------:R-:W-:Y:S01]  /*3da0*/  @P4 FMUL R16, R16, 0.25 ;  /* 0x3e80000010104820 */ /* 0x000fe20000400000 */
[----:B--2---:R-:W-:Y:S01]  /*3db0*/  FSETP.GT.AND P5, PT, R19, 8.50705917302346158658e+37, PT ;  /* 0x7e8000001300780b */ /* 0x004fe20003fa4000 */
[----:B------:R-:W-:Y:S01]  /*3dc0*/  FMUL R20, R20, R7 ;  /* 0x0000000714147220 */ /* 0x000fe20000400000 */
[----:B------:R-:W-:-:S03]  /*3dd0*/  FSEL R7, R82, 1, P4 ;  /* 0x3f80000052077808 */ /* 0x000fc60002000000 */
[----:B------:R-:W0:Y:S01]  /*3de0*/  MUFU.SQRT R2, R54 ;  /* 0x0000003600027308 */ /* 0x000e220000002000 */
[----:B------:R-:W-:Y:S01]  /*3df0*/  @!P1 FMUL R16, R16, 16777216 ;  /* 0x4b80000010109820 */ /* 0x000fe20000400000 */
[C---:B------:R-:W-:Y:S02]  /*3e00*/  FSETP.GEU.AND P4, PT, R15.reuse, 1.175494350822287508e-38, PT ;  /* 0x008000000f00780b */ /* 0x040fe40003f8e000 */
[C---:B------:R-:W-:Y:S02]  /*3e10*/  FSEL R18, R84.reuse, 1, P3 ;  /* 0x3f80000054127808 */ /* 0x040fe40001800000 */
[----:B------:R-:W-:Y:S02]  /*3e20*/  @P3 FMUL R15, R15, 0.25 ;  /* 0x3e8000000f0f3820 */ /* 0x000fe40000400000 */
[----:B------:R-:W2:Y:S01]  /*3e30*/  MUFU.RCP R16, R16 ;  /* 0x0000001000107308 */ /* 0x000ea20000001000 */
[C---:B------:R-:W-:Y:S01]  /*3e40*/  FSETP.GEU.AND P3, PT, R19.reuse, 1.175494350822287508e-38, PT ;  /* 0x008000001300780b */ /* 0x040fe20003f6e000 */
[----:B------:R-:W-:Y:S01]  /*3e50*/  @P5 FMUL R19, R19, 0.25 ;  /* 0x3e80000013135820 */ /* 0x000fe20000400000 */
[----:B------:R-:W-:Y:S01]  /*3e60*/  FSEL R27, R84, 1, P5 ;  /* 0x3f800000541b7808 */ /* 0x000fe20002800000 */
[----:B------:R-:W-:Y:S01]  /*3e70*/  @!P1 FMUL R7, R7, 16777216 ;  /* 0x4b80000007079820 */ /* 0x000fe20000400000 */
[----:B----4-:R-:W-:-:S02]  /*3e80*/  FSETP.GT.AND P5, PT, R3, 8.50705917302346158658e+37, PT ;  /* 0x7e8000000300780b */ /* 0x010fc40003fa4000 */
[----:B0-----:R-:W-:Y:S01]  /*3e90*/  FSETP.GT.AND P1, PT, R2, 8.50705917302346158658e+37, PT ;  /* 0x7e8000000200780b */ /* 0x001fe20003f24000 */
[----:B------:R-:W-:Y:S01]  /*3ea0*/  @!P4 FMUL R15, R15, 16777216 ;  /* 0x4b8000000f0fc820 */ /* 0x000fe20000400000 */
[----:B------:R-:W-:Y:S01]  /*3eb0*/  @!P4 FMUL R18, R18, 16777216 ;  /* 0x4b8000001212c820 */ /* 0x000fe20000400000 */
[----:B------:R-:W-:-:S04]  /*3ec0*/  FSETP.GEU.AND P4, PT, R2, 1.175494350822287508e-38, PT ;  /* 0x008000000200780b */ /* 0x000fc80003f8e000 */
[----:B------:R-:W0:Y:S01]  /*3ed0*/  MUFU.RCP R15, R15 ;  /* 0x0000000f000f7308 */ /* 0x000e220000001000 */
[----:B--2---:R-:W-:Y:S01]  /*3ee0*/  FMUL R16, R16, R7 ;  /* 0x0000000710107220 */ /* 0x004fe20000400000 */
[----:B------:R-:W-:Y:S01]  /*3ef0*/  @!P3 FMUL R19, R19, 16777216 ;  /* 0x4b8000001313b820 */ /* 0x000fe20000400000 */
[----:B------:R-:W-:Y:S01]  /*3f00*/  @!P3 FMUL R27, R27, 16777216 ;  /* 0x4b8000001b1bb820 */ /* 0x000fe20000400000 */
[C---:B------:R-:W-:Y:S02]  /*3f10*/  FSEL R7, R84.reuse, 1, P1 ;  /* 0x3f80000054077808 */ /* 0x040fe40000800000 */
[C---:B------:R-:W-:Y:S01]  /*3f20*/  FSETP.GEU.AND P3, PT, R3.reuse, 1.175494350822287508e-38, PT ;  /* 0x008000000300780b */ /* 0x040fe20003f6e000 */
[----:B------:R-:W-:Y:S01]  /*3f30*/  @P5 FMUL R3, R3, 0.25 ;  /* 0x3e80000003035820 */ /* 0x000fe20000400000 */
[----:B------:R-:W-:Y:S01]  /*3f40*/  FSEL R84, R84, 1, P5 ;  /* 0x3f80000054547808 */ /* 0x000fe20002800000 */
[----:B-1----:R-:W-:Y:S01]  /*3f50*/  IMAD.SHL.U32 R17, R0, 0x100, RZ ;  /* 0x0000010000117824 */ /* 0x002fe200078e00ff */
[C---:B------:R-:W-:Y:S01]  /*3f60*/  FSETP.GEU.AND P5, PT, R9.reuse, -R22, PT ;  /* 0x800000160900720b */ /* 0x040fe20003fae000 */
[----:B------:R-:W-:Y:S01]  /*3f70*/  FMUL R20, R20, R23 ;  /* 0x0000001714147220 */ /* 0x000fe20000400000 */
[----:B------:R-:W-:Y:S01]  /*3f80*/  @P1 FMUL R2, R2, 0.25 ;  /* 0x3e80000002021820 */ /* 0x000fe20000400000 */
[----:B------:R-:W-:Y:S01]  /*3f90*/  SHF.R.U32.HI R26, RZ, 0x2, R0 ;  /* 0x00000002ff1a7819 */ /* 0x000fe20000011600 */
[----:B------:R-:W-:-:S02]  /*3fa0*/  FADD R9, R9, R22 ;  /* 0x0000001609097221 */ /* 0x000fc40000000000 */
[----:B------:R-:W1:Y:S01]  /*3fb0*/  MUFU.RCP R22, R19 ;  /* 0x0000001300167308 */ /* 0x000e620000001000 */
[----:B------:R-:W-:Y:S01]  /*3fc0*/  FFMA R31, R31, R20, R35 ;  /* 0x000000141f1f7223 */ /* 0x000fe20000000023 */
[----:B------:R-:W-:Y:S01]  /*3fd0*/  @!P4 FMUL R2, R2, 16777216 ;  /* 0x4b8000000202c820 */ /* 0x000fe20000400000 */
[----:B------:R-:W-:Y:S02]  /*3fe0*/  SGXT.U32 R26, R26, 0x5 ;  /* 0x000000051a1a781a */ /* 0x000fe40000000000 */
[----:B------:R-:W-:Y:S01]  /*3ff0*/  LOP3.LUT R17, R17, 0x300, RZ, 0xc0, !PT ;  /* 0x0000030011117812 */ /* 0x000fe200078ec0ff */
[----:B------:R-:W-:Y:S01]  /*4000*/  @!P4 FMUL R7, R7, 16777216 ;  /* 0x4b8000000707c820 */ /* 0x000fe20000400000 */
[C---:B------:R-:W-:Y:S01]  /*4010*/  FSETP.GEU.AND P4, PT, R10.reuse, -R25, PT ;  /* 0x800000190a00720b */ /* 0x040fe20003f8e000 */
[----:B------:R-:W-:Y:S01]  /*4020*/  FADD R10, R10, R25 ;  /* 0x000000190a0a7221 */ /* 0x000fe20000000000 */
[----:B------:R-:W-:Y:S01]  /*4030*/  LOP3.LUT R26, R17, R26, RZ, 0xfc, !PT ;  /* 0x0000001a111a7212 */ /* 0x000fe200078efcff */
[----:B0-----:R-:W-:Y:S01]  /*4040*/  FMUL R25, R15, R18 ;  /* 0x000000120f197220 */ /* 0x001fe20000400000 */
[C---:B------:R-:W-:Y:S01]  /*4050*/  LOP3.LUT R29, R17.reuse, 0x80, RZ, 0xfc, !PT ;  /* 0x00000080111d7812 */ /* 0x040fe200078efcff */
[----:B------:R-:W0:Y:S01]  /*4060*/  MUFU.RCP R2, R2 ;  /* 0x0000000200027308 */ /* 0x000e220000001000 */
[C---:B------:R-:W-:Y:S01]  /*4070*/  FSETP.GEU.AND P1, PT, R4.reuse, -R31, PT ;  /* 0x8000001f0400720b */ /* 0x040fe20003f2e000 */
[----:B------:R-:W-:Y:S01]  /*4080*/  FADD R4, R4, R31 ;  /* 0x0000001f04047221 */ /* 0x000fe20000000000 */
[----:B------:R-:W-:Y:S01]  /*4090*/  LOP3.LUT R15, R17, 0x40, RZ, 0xfc, !PT ;  /* 0x00000040110f7812 */ /* 0x000fe200078efcff */
[----:B------:R-:W-:Y:S01]  /*40a0*/  @!P3 FMUL R3, R3, 16777216 ;  /* 0x4b8000000303b820 */ /* 0x000fe20000400000 */
[----:B------:R-:W-:-:S02]  /*40b0*/  LOP3.LUT R21, R17, 0x20, RZ, 0xfc, !PT ;  /* 0x0000002011157812 */ /* 0x000fc400078efcff */
[C---:B------:R-:W-:Y:S02]  /*40c0*/  LOP3.LUT R23, R17.reuse, 0x60, RZ, 0xfc, !PT ;  /* 0x0000006011177812 */ /* 0x040fe400078efcff */
[C---:B------:R-:W-:Y:S02]  /*40d0*/  LOP3.LUT R31, R17.reuse, 0xa0, RZ, 0xfc, !PT ;  /* 0x000000a0111f7812 */ /* 0x040fe400078efcff */
[C---:B------:R-:W-:Y:S02]  /*40e0*/  LOP3.LUT R33, R17.reuse, 0xc0, RZ, 0xfc, !PT ;  /* 0x000000c011217812 */ /* 0x040fe400078efcff */
[----:B------:R-:W-:Y:S02]  /*40f0*/  LOP3.LUT R35, R17, 0xe0, RZ, 0xfc, !PT ;  /* 0x000000e011237812 */ /* 0x000fe400078efcff */
[----:B------:R-:W-:Y:S02]  /*4100*/  LEA.HI R18, R29, R26, RZ, 0x1b ;  /* 0x0000001a1d127211 */ /* 0x000fe400078fd8ff */
[----:B------:R-:W-:-:S02]  /*4110*/  SEL R36, R36, RZ, P2 ;  /* 0x000000ff24247207 */ /* 0x000fc40001000000 */
[----:B------:R-:W-:Y:S02]  /*4120*/  SEL R29, R40, RZ, P2 ;  /* 0x000000ff281d7207 */ /* 0x000fe40001000000 */
[-C--:B------:R-:W-:Y:S02]  /*4130*/  LEA.HI R20, R17, R26.reuse, RZ, 0x1b ;  /* 0x0000001a11147211 */ /* 0x080fe400078fd8ff */
[-C--:B------:R-:W-:Y:S01]  /*4140*/  LEA.HI R24, R15, R26.reuse, RZ, 0x1b ;  /* 0x0000001a0f187211 */ /* 0x080fe200078fd8ff */
[----:B-1----:R-:W-:Y:S01]  /*4150*/  FMUL R27, R22, R27 ;  /* 0x0000001b161b7220 */ /* 0x002fe20000400000 */
[-C--:B------:R-:W-:Y:S02]  /*4160*/  LEA.HI R21, R21, R26.reuse, RZ, 0x1b ;  /* 0x0000001a15157211 */ /* 0x080fe400078fd8ff */
[-C--:B------:R-:W-:Y:S02]  /*4170*/  LEA.HI R23, R23, R26.reuse, RZ, 0x1b ;  /* 0x0000001a17177211 */ /* 0x080fe400078fd8ff */
[----:B------:R-:W-:-:S02]  /*4180*/  LEA.HI R17, R31, R26, RZ, 0x1b ;  /* 0x0000001a1f117211 */ /* 0x000fc400078fd8ff */
[-C--:B------:R-:W-:Y:S02]  /*4190*/  LEA.HI R15, R33, R26.reuse, RZ, 0x1b ;  /* 0x0000001a210f7211 */ /* 0x080fe400078fd8ff */
[----:B------:R-:W-:Y:S01]  /*41a0*/  LEA.HI R19, R35, R26, RZ, 0x1b ;  /* 0x0000001a23137211 */ /* 0x000fe200078fd8ff */
[----:B------:R-:W-:Y:S01]  /*41b0*/  IMAD.SHL.U32 R22, R0, 0x4, RZ ;  /* 0x0000000400167824 */ /* 0x000fe200078e00ff */
[----:B------:R-:W-:Y:S02]  /*41c0*/  SEL R26, R37, RZ, P2 ;  /* 0x000000ff251a7207 */ /* 0x000fe40001000000 */
[----:B------:R-:W-:Y:S01]  /*41d0*/  SEL R41, R41, RZ, P2 ;  /* 0x000000ff29297207 */ /* 0x000fe20001000000 */
[----:B------:R-:W-:Y:S01]  /*41e0*/  FFMA R75, R36, R75, R29 ;  /* 0x0000004b244b7223 */ /* 0x000fe2000000001d */
[----:B------:R-:W1:Y:S01]  /*41f0*/  MUFU.RCP R3, R3 ;  /* 0x0000000300037308 */ /* 0x000e620000001000 */
[----:B------:R-:W-:Y:S01]  /*4200*/  SEL R39, R39, RZ, P2 ;  /* 0x000000ff27277207 */ /* 0x000fe20001000000 */
[----:B------:R-:W-:Y:S01]  /*4210*/  FMUL R16, R16, R81 ;  /* 0x0000005110107220 */ /* 0x000fe20000400000 */
[----:B------:R-:W-:Y:S01]  /*4220*/  SEL R30, R43, RZ, P2 ;  /* 0x000000ff2b1e7207 */ /* 0x000fe20001000000 */
[----:B------:R-:W-:Y:S01]  /*4230*/  FFMA R29, R26, R5, R41 ;  /* 0x000000051a1d7223 */ /* 0x000fe20000000029 */
[----:B------:R-:W-:-:S02]  /*4240*/  SEL R38, R38, RZ, P2 ;  /* 0x000000ff26267207 */ /* 0x000fc40001000000 */
[----:B------:R-:W-:Y:S02]  /*4250*/  SEL R31, R42, RZ, P2 ;  /* 0x000000ff2a1f7207 */ /* 0x000fe40001000000 */
[----:B------:R-:W-:Y:S02]  /*4260*/  SHF.R.U32.HI R26, RZ, 0x5, R22 ;  /* 0x00000005ff1a7819 */ /* 0x000fe40000011616 */
[----:B------:R-:W-:Y:S02]  /*4270*/  LOP3.LUT R5, R22, 0x1fc, RZ, 0xc0, !PT ;  /* 0x000001fc16057812 */ /* 0x000fe400078ec0ff */
[----:B------:R-:W-:Y:S01]  /*4280*/  FSETP.GEU.AND P2, PT, R75, RZ, PT ;  /* 0x000000ff4b00720b */ /* 0x000fe20003f4e000 */
[----:B0-----:R-:W-:Y:S01]  /*4290*/  FMUL R2, R2, R7 ;  /* 0x0000000702027220 */ /* 0x001fe20000400000 */
[----:B------:R-:W-:Y:S01]  /*42a0*/  SGXT.U32 R26, R26, 0x4 ;  /* 0x000000041a1a781a */ /* 0x000fe20000000000 */
[----:B------:R-:W-:Y:S01]  /*42b0*/  FFMA R7, R39, R16, R30 ;  /* 0x0000001027077223 */ /* 0x000fe2000000001e */
[----:B------:R-:W-:Y:S01]  /*42c0*/  LOP3.LUT R28, R5, 0x200, RZ, 0xfc, !PT ;  /* 0x00000200051c7812 */ /* 0x000fe200078efcff */
[----:B------:R-:W-:Y:S01]  /*42d0*/  FADD R16, -R61, R57 ;  /* 0x000000393d107221 */ /* 0x000fe20000000100 */
[----:B------:R-:W-:Y:S01]  /*42e0*/  @!P0 FSEL R14, R75, RZ, P2 ;  /* 0x000000ff4b0e8208 */ /* 0x000fe20001000000 */
[----:B------:R-:W-:Y:S01]  /*42f0*/  FFMA R77, R38, R77, R31 ;  /* 0x0000004d264d7223 */ /* 0x000fe2000000001f */
[----:B------:R-:W-:Y:S01]  /*4300*/  FSETP.GEU.AND P2, PT, R29, RZ, PT ;  /* 0x000000ff1d00720b */ /* 0x000fe20003f4e000 */
[----:B------:R-:W-:Y:S01]  /*4310*/  @!P3 FMUL R84, R84, 16777216 ;  /* 0x4b8000005454b820 */ /* 0x000fe20000400000 */
[----:B------:R-:W-:Y:S01]  /*4320*/  IMAD.IADD R26, R5, 0x1, R26 ;  /* 0x00000001051a7824 */ /* 0x000fe200078e021a */
[----:B------:R-:W-:Y:S01]  /*4330*/  LEA.HI R28, R28, R5, RZ, 0x1b ;  /* 0x000000051c1c7211 */ /* 0x000fe200078fd8ff */
[----:B------:R-:W-:Y:S01]  /*4340*/  FMUL R16, R27, R16 ;  /* 0x000000101b107220 */ /* 0x000fe20000400000 */
[----:B------:R-:W-:Y:S01]  /*4350*/  @!P0 FSEL R13, R29, RZ, P2 ;  /* 0x000000ff1d0d8208 */ /* 0x000fe20001000000 */
[----:B------:R-:W-:Y:S01]  /*4360*/  FADD R5, -R62, R58 ;  /* 0x0000003a3e057221 */ /* 0x000fe20000000100 */
[----:B------:R-:W-:Y:S01]  /*4370*/  FSETP.GEU.AND P2, PT, R77, RZ, PT ;  /* 0x000000ff4d00720b */ /* 0x000fe20003f4e000 */
[----:B-1----:R-:W-:Y:S01]  /*4380*/  FMUL R3, R3, R84 ;  /* 0x0000005403037220 */ /* 0x002fe20000400000 */
[----:B------:R-:W-:Y:S01]  /*4390*/  FADD R30, -R63, R59 ;  /* 0x0000003b3f1e7221 */ /* 0x000fe20000000100 */
[----:B------:R-:W-:Y:S01]  /*43a0*/  FMUL R25, R25, R56 ;  /* 0x0000003819197220 */ /* 0x000fe20000400000 */
[----:B---3--:R-:W-:Y:S01]  /*43b0*/  FFMA R16, R65, R16, R69 ;  /* 0x0000001041107223 */ /* 0x008fe20000000045 */
[----:B------:R-:W-:Y:S01]  /*43c0*/  FMUL R5, R2, R5 ;  /* 0x0000000502057220 */ /* 0x000fe20000400000 */
[----:B------:R-:W-:Y:S01]  /*43d0*/  @!P0 FSEL R12, R77, RZ, P2 ;  /* 0x000000ff4d0c8208 */ /* 0x000fe20001000000 */
[----:B------:R-:W-:Y:S01]  /*43e0*/  FMUL R30, R3, R30 ;  /* 0x0000001e031e7220 */ /* 0x000fe20000400000 */
[----:B------:R-:W-:Y:S01]  /*43f0*/  FSETP.GEU.AND P2, PT, R7, RZ, PT ;  /* 0x000000ff0700720b */ /* 0x000fe20003f4e000 */
[----:B------:R-:W-:Y:S01]  /*4400*/  FFMA R25, R64, R25, R68 ;  /* 0x0000001940197223 */ /* 0x000fe20000000044 */
[C---:B------:R-:W-:Y:S01]  /*4410*/  FSETP.GEU.AND P3, PT, R8.reuse, -R87, PT ;  /* 0x800000570800720b */ /* 0x040fe20003f6e000 */
[----:B------:R-:W-:Y:S01]  /*4420*/  FADD R8, R8, R87 ;  /* 0x0000005708087221 */ /* 0x000fe20000000000 */
[----:B------:R-:W-:Y:S01]  /*4430*/  FSEL R3, R10, RZ, P4 ;  /* 0x000000ff0a037208 */ /* 0x000fe20002000000 */
[----:B------:R-:W-:Y:S01]  /*4440*/  FFMA R5, R66, R5, R70 ;  /* 0x0000000542057223 */ /* 0x000fe20000000046 */
[----:B------:R-:W-:Y:S01]  /*4450*/  FSETP.GEU.AND P4, PT, R13, -R16, PT ;  /* 0x800000100d00720b */ /* 0x000fe20003f8e000 */
[----:B------:R-:W-:Y:S01]  /*4460*/  FFMA R30, R67, R30, R71 ;  /* 0x0000001e431e7223 */ /* 0x000fe20000000047 */
[----:B------:R-:W-:Y:S01]  /*4470*/  FADD R13, R13, R16 ;  /* 0x000000100d0d7221 */ /* 0x000fe20000000000 */
[----:B------:R-:W-:-:S02]  /*4480*/  @!P0 FSEL R11, R7, RZ, P2 ;  /* 0x000000ff070b8208 */ /* 0x000fc40001000000 */
[----:B------:R-:W-:Y:S02]  /*4490*/  FSEL R16, R9, RZ, P5 ;  /* 0x000000ff09107208 */ /* 0x000fe40002800000 */
[C---:B------:R-:W-:Y:S01]  /*44a0*/  FSETP.GEU.AND P5, PT, R14.reuse, -R25, PT ;  /* 0x800000190e00720b */ /* 0x040fe20003fae000 */
[----:B------:R-:W-:Y:S01]  /*44b0*/  FADD R14, R14, R25 ;  /* 0x000000190e0e7221 */ /* 0x000fe20000000000 */
[C---:B------:R-:W-:Y:S01]  /*44c0*/  FSETP.GEU.AND P2, PT, R12.reuse, -R5, PT ;  /* 0x800000050c00720b */ /* 0x040fe20003f4e000 */
[----:B------:R-:W-:Y:S01]  /*44d0*/  FADD R5, R12, R5 ;  /* 0x000000050c057221 */ /* 0x000fe20000000000 */
[----:B------:R-:W-:Y:S02]  /*44e0*/  LEA R20, R20, UR4, 0x2 ;  /* 0x0000000414147c11 */ /* 0x000fe4000f8e10ff */
[----:B------:R-:W-:Y:S01]  /*44f0*/  FSEL R7, R8, RZ, P3 ;  /* 0x000000ff08077208 */ /* 0x000fe20001800000 */
[----:B------:R-:W-:Y:S01]  /*4500*/  BAR.SYNC.DEFER_BLOCKING 0x0 ;  /* 0x0000000000007b1d */ /* 0x000fe20000010000 */
[C---:B------:R-:W-:Y:S01]  /*4510*/  FSETP.GEU.AND P0, PT, R11.reuse, -R30, PT ;  /* 0x8000001e0b00720b */ /* 0x040fe20003f0e000 */
[----:B------:R-:W-:Y:S01]  /*4520*/  FADD R11, R11, R30 ;  /* 0x0000001e0b0b7221 */ /* 0x000fe20000000000 */
[----:B------:R-:W-:-:S02]  /*4530*/  LEA R21, R21, UR4, 0x2 ;  /* 0x0000000415157c11 */ /* 0x000fc4000f8e10ff */
[----:B------:R-:W-:Y:S02]  /*4540*/  LEA R24, R24, UR4, 0x2 ;  /* 0x0000000418187c11 */ /* 0x000fe4000f8e10ff */
[----:B------:R-:W-:Y:S02]  /*4550*/  LEA R23, R23, UR4, 0x2 ;  /* 0x0000000417177c11 */ /* 0x000fe4000f8e10ff */
[----:B------:R-:W-:Y:S02]  /*4560*/  FSEL R2, R4, RZ, P1 ;  /* 0x000000ff04027208 */ /* 0x000fe40000800000 */
[----:B------:R-:W-:Y:S02]  /*4570*/  LEA R18, R18, UR4, 0x2 ;  /* 0x0000000412127c11 */ /* 0x000fe4000f8e10ff */
[----:B------:R-:W-:Y:S02]  /*4580*/  FSEL R25, R14, RZ, P5 ;  /* 0x000000ff0e197208 */ /* 0x000fe40002800000 */
[----:B------:R-:W-:-:S02]  /*4590*/  LEA R17, R17, UR4, 0x2 ;  /* 0x0000000411117c11 */ /* 0x000fc4000f8e10ff */
[----:B------:R-:W-:Y:S02]  /*45a0*/  FSEL R34, R13, RZ, P4 ;  /* 0x000000ff0d227208 */ /* 0x000fe40002000000 */
[----:B------:R-:W-:Y:S02]  /*45b0*/  LEA R15, R15, UR4, 0x2 ;  /* 0x000000040f0f7c11 */ /* 0x000fe4000f8e10ff */
[----:B------:R-:W-:Y:S01]  /*45c0*/  FSEL R32, R5, RZ, P2 ;  /* 0x000000ff05207208 */ /* 0x000fe20001000000 */
[----:B------:R-:W-:Y:S01]  /*45d0*/  STS [R20], R7 ;  /* 0x0000000714007388 */ /* 0x000fe20000000800 */
[----:B------:R-:W-:Y:S01]  /*45e0*/  LEA R19, R19, UR4, 0x2 ;  /* 0x0000000413137c11 */ /* 0x000fe2000f8e10ff */
[----:B------:R-:W0:Y:S01]  /*45f0*/  LDC.64 R4, c[0x0][0x210] ;  /* 0x00008400ff047b82 */ /* 0x000e220000000a00 */
[----:B------:R-:W-:Y:S01]  /*4600*/  FSEL R30, R11, RZ, P0 ;  /* 0x000000ff0b1e7208 */ /* 0x000fe20000000000 */
[----:B------:R-:W-:Y:S04]  /*4610*/  STS [R21+0x80], R16 ;  /* 0x0000801015007388 */ /* 0x000fe80000000800 */
[----:B------:R1:W-:Y:S04]  /*4620*/  STS [R24+0x100], R3 ;  /* 0x0001000318007388 */ /* 0x0003e80000000800 */
[----:B------:R2:W-:Y:S04]  /*4630*/  STS [R23+0x180], R2 ;  /* 0x0001800217007388 */ /* 0x0005e80000000800 */
[----:B------:R-:W-:Y:S04]  /*4640*/  STS [R18+0x200], R25 ;  /* 0x0002001912007388 */ /* 0x000fe80000000800 */
[----:B------:R-:W-:Y:S04]  /*4650*/  STS [R17+0x280], R34 ;  /* 0x0002802211007388 */ /* 0x000fe80000000800 */
[----:B------:R-:W-:Y:S04]  /*4660*/  STS [R15+0x300], R32 ;  /* 0x000300200f007388 */ /* 0x000fe80000000800 */
[----:B------:R3:W-:Y:S01]  /*4670*/  STS [R19+0x380], R30 ;  /* 0x0003801e13007388 */ /* 0x0007e20000000800 */
[----:B------:R-:W-:Y:S01]  /*4680*/  LEA R26, R26, UR4, 0x2 ;  /* 0x000000041a1a7c11 */ /* 0x000fe2000f8e10ff */
[----:B------:R-:W-:Y:S01]  /*4690*/  BAR.SYNC.DEFER_BLOCKING 0x0 ;  /* 0x0000000000007b1d */ /* 0x000fe20000010000 */
[----:B------:R-:W-:-:S02]  /*46a0*/  LEA R28, R28, UR4, 0x2 ;  /* 0x000000041c1c7c11 */ /* 0x000fc4000f8e10ff */
[----:B------:R-:W-:Y:S02]  /*46b0*/  SHF.R.U32.HI R0, RZ, 0x3, R0 ;  /* 0x00000003ff007819 */ /* 0x000fe40000011600 */
[----:B------:R-:W-:Y:S01]  /*46c0*/  LOP3.LUT R22, R85, 0x1c, R22, 0xf8, !PT ;  /* 0x0000001c55167812 */ /* 0x000fe200078ef816 */
[----:B------:R-:W-:Y:S01]  /*46d0*/  ULDC.64 UR4, c[0x0][0x2e0] ;  /* 0x0000b80000047ab9 */ /* 0x000fe20000000a00 */
[----:B------:R-:W-:Y:S01]  /*46e0*/  SGXT.U32 R0, R0, 0x4 ;  /* 0x000000040000781a */ /* 0x000fe20000000000 */
[----:B------:R-:W-:Y:S04]  /*46f0*/  LDS R8, [R26] ;  /* 0x000000001a087984 */ /* 0x000fe80000000800 */
[----:B------:R-:W-:Y:S04]  /*4700*/  LDS R9, [R26+0x4] ;  /* 0x000004001a097984 */ /* 0x000fe80000000800 */
[----:B------:R-:W-:Y:S04]  /*4710*/  LDS R10, [R26+0x8] ;  /* 0x000008001a0a7984 */ /* 0x000fe80000000800 */
[----:B------:R-:W4:Y:S04]  /*4720*/  LDS R11, [R26+0xc] ;  /* 0x00000c001a0b7984 */ /* 0x000f280000000800 */
[----:B------:R-:W-:Y:S04]  /*4730*/  LDS R12, [R28+0x800] ;  /* 0x000800001c0c7984 */ /* 0x000fe80000000800 */
[----:B------:R-:W-:Y:S04]  /*4740*/  LDS R13, [R28+0x804] ;  /* 0x000804001c0d7984 */ /* 0x000fe80000000800 */
[----:B------:R-:W-:Y:S04]  /*4750*/  LDS R14, [R28+0x808] ;  /* 0x000808001c0e7984 */ /* 0x000fe80000000800 */
[----:B------:R-:W5:Y:S01]  /*4760*/  LDS R15, [R28+0x80c] ;  /* 0x00080c001c0f7984 */ /* 0x000f620000000800 */
[----:B------:R-:W-:-:S02]  /*4770*/  LOP3.LUT R83, R83, R0, RZ, 0xfc, !PT ;  /* 0x0000000053537212 */ /* 0x000fc400078efcff */
[----:B------:R-:W-:Y:S02]  /*4780*/  FSETP.GTU.AND P1, PT, R7, RZ, PT ;  /* 0x000000ff0700720b */ /* 0x000fe40003f2c000 */
[----:B------:R-:W-:Y:S02]  /*4790*/  FSETP.GTU.AND P2, PT, R16, RZ, PT ;  /* 0x000000ff1000720b */ /* 0x000fe40003f4c000 */
[----:B------:R-:W-:Y:S02]  /*47a0*/  FSETP.GTU.AND P3, PT, R3, RZ, PT ;  /* 0x000000ff0300720b */ /* 0x000fe40003f6c000 */
[C---:B-1----:R-:W-:Y:S02]  /*47b0*/  LOP3.LUT R3, R83.reuse, 0x10, RZ, 0xfc, !PT ;  /* 0x0000001053037812 */ /* 0x042fe400078efcff */
[----:B------:R-:W-:Y:S01]  /*47c0*/  FSETP.GTU.AND P4, PT, R2, RZ, PT ;  /* 0x000000ff0200720b */ /* 0x000fe20003f8c000 */
[----:B------:R-:W-:Y:S01]  /*47d0*/  IMAD R83, R83, 0x64, R22 ;  /* 0x0000006453537824 */ /* 0x000fe200078e0216 */
[----:B--2---:R-:W-:-:S02]  /*47e0*/  SEL R2, RZ, 0x1, P2 ;  /* 0x00000001ff027807 */ /* 0x004fc40001000000 */
[----:B---3--:R-:W-:Y:S01]  /*47f0*/  SEL R19, RZ, 0x1, P1 ;  /* 0x00000001ff137807 */ /* 0x008fe20000800000 */
[----:B------:R-:W-:Y:S01]  /*4800*/  IMAD R7, R3, 0x64, R22 ;  /* 0x0000006403077824 */ /* 0x000fe200078e0216 */
[----:B------:R-:W-:Y:S02]  /*4810*/  ISETP.GE.AND P0, PT, R22, 0x64, PT ;  /* 0x000000641600780c */ /* 0x000fe40003f06270 */
[----:B------:R-:W-:Y:S02]  /*4820*/  SEL R0, RZ, 0x1, P4 ;  /* 0x00000001ff007807 */ /* 0x000fe40002000000 */
[----:B------:R-:W-:Y:S02]  /*4830*/  SEL R17, RZ, 0x1, P3 ;  /* 0x00000001ff117807 */ /* 0x000fe40001800000 */
[----:B------:R-:W-:Y:S02]  /*4840*/  FSETP.GTU.AND P4, PT, R30, RZ, PT ;  /* 0x000000ff1e00720b */ /* 0x000fe40003f8c000 */
[----:B------:R-:W-:-:S02]  /*4850*/  FSETP.GTU.AND P3, PT, R32, RZ, PT ;  /* 0x000000ff2000720b */ /* 0x000fc40003f6c000 */
[----:B------:R-:W-:Y:S01]  /*4860*/  PRMT R19, R19, 0x3340, R2 ;  /* 0x0000334013137816 */ /* 0x000fe20000000002 */
[--C-:B0-----:R-:W-:Y:S01]  /*4870*/  IMAD.WIDE R2, R83, 0x4, R4.reuse ;  /* 0x0000000453027825 */ /* 0x101fe200078e0204 */
[----:B------:R-:W-:Y:S02]  /*4880*/  FSETP.GTU.AND P1, PT, R25, RZ, PT ;  /* 0x000000ff1900720b */ /* 0x000fe40003f2c000 */
[----:B------:R-:W-:Y:S01]  /*4890*/  FSETP.GTU.AND P2, PT, R34, RZ, PT ;  /* 0x000000ff2200720b */ /* 0x000fe20003f4c000 */
[----:B------:R-:W-:Y:S01]  /*48a0*/  IMAD.WIDE R4, R7, 0x4, R4 ;  /* 0x0000000407047825 */ /* 0x000fe200078e0204 */
[----:B------:R-:W-:Y:S02]  /*48b0*/  SEL R7, RZ, 0x1, P4 ;  /* 0x00000001ff077807 */ /* 0x000fe40002000000 */
[----:B------:R-:W-:Y:S02]  /*48c0*/  SEL R16, RZ, 0x1, P3 ;  /* 0x00000001ff107807 */ /* 0x000fe40001800000 */
[----:B------:R-:W-:-:S02]  /*48d0*/  PRMT R0, R17, 0x3340, R0 ;  /* 0x0000334011007816 */ /* 0x000fc40000000000 */
[----:B------:R-:W-:Y:S02]  /*48e0*/  SEL R17, RZ, 0x1, P2 ;  /* 0x00000001ff117807 */ /* 0x000fe40001000000 */
[----:B------:R-:W-:Y:S02]  /*48f0*/  SEL R18, RZ, 0x1, P1 ;  /* 0x00000001ff127807 */ /* 0x000fe40000800000 */
[----:B------:R-:W-:Y:S02]  /*4900*/  PRMT R7, R16, 0x3340, R7 ;  /* 0x0000334010077816 */ /* 0x000fe40000000007 */
[----:B------:R-:W-:Y:S01]  /*4910*/  IADD3 R16, P1, R6, UR4, RZ ;  /* 0x0000000406107c10 */ /* 0x000fe2000ff3e0ff */
[----:B----4-:R0:W-:Y:S01]  /*4920*/  @!P0 STG.E.128 desc[UR6][R2.64], R8 ;  /* 0x0000000802008986 */ /* 0x0101e2000c101d06 */
[----:B------:R-:W-:Y:S02]  /*4930*/  PRMT R18, R18, 0x3340, R17 ;  /* 0x0000334012127816 */ /* 0x000fe40000000011 */
[----:B------:R-:W-:Y:S01]  /*4940*/  LEA.HI.X.SX32 R17, R6, UR5, 0x1, P1 ;  /* 0x0000000506117c11 */ /* 0x000fe200088f0eff */
[----:B-----5:R0:W-:Y:S01]  /*4950*/  @!P0 STG.E.128 desc[UR6][R4.64], R12 ;  /* 0x0000000c04008986 */ /* 0x0201e2000c101d06 */
[----:B------:R-:W-:-:S02]  /*4960*/  PRMT R6, R19, 0x5410, R0 ;  /* 0x0000541013067816 */ /* 0x000fc40000000000 */
[----:B------:R-:W-:Y:S01]  /*4970*/  PRMT R7, R18, 0x5410, R7 ;  /* 0x0000541012077816 */ /* 0x000fe20000000007 */
[----:B0-----:R-:W-:Y:S06]  /*4980*/  @P6 EXIT ;  /* 0x000000000000694d */ /* 0x001fec0003800000 */
[----:B------:R-:W-:Y:S01]  /*4990*/  STG.E.64 desc[UR6][R16.64], R6 ;  /* 0x0000000610007986 */ /* 0x000fe2000c101b06 */
[----:B------:R-:W-:Y:S05]  /*49a0*/  EXIT ;  /* 0x000000000000794d */ /* 0x000fea0003800000 */
.L_x_0:
[----:B------:R-:W-:-:S00]  /*49b0*/  BRA `(.L_x_0) ;  /* 0xfffffffc00fc7947 */ /* 0x000fc0000383ffff */
[----:B------:R-:W-:-:S00]  /*49c0*/  NOP ;  /* 0x0000000000007918 */ /* 0x000fc00000000000 */
        /* <DEDUP_REMOVED lines=11> */
.L_x_1:


//--------------------- .nv.global.init           --------------------------
	.section	.nv.global.init,"aw",@progbits
.nv.global.init:
	.type		_$_str,@object
	.size		_$_str,(_$_str_$_2 - _$_str)
_$_str:
        /*0000*/ 	.byte	0x5f, 0x5f, 0x43, 0x55, 0x44, 0x41, 0x5f, 0x46, 0x54, 0x5a, 0x00
	.type		_$_str_$_2,@object
	.size		_$_str_$_2,(.L_1 - _$_str_$_2)
_$_str_$_2:
        /*000b*/ 	.byte	0x5f, 0x5f, 0x43, 0x55, 0x44, 0x41, 0x5f, 0x50, 0x52, 0x45, 0x43, 0x5f, 0x53, 0x51, 0x52, 0x54
        /*001b*/ 	.byte	0x00
.L_1:


//--------------------- .nv.shared.triton_poi_fused__native_batch_norm_legit_no_training_add_cat_relu_threshold_backward_19 --------------------------
	.section	.nv.shared.triton_poi_fused__native_batch_norm_legit_no_training_add_cat_relu_threshold_backward_19,"aw",@nobits
	.sectionflags	@""
	.align	16
	.zero		1024


//--------------------- .nv.constant0.triton_poi_fused__native_batch_norm_legit_no_training_add_cat_relu_threshold_backward_19 --------------------------
	.section	.nv.constant0.triton_poi_fused__native_batch_norm_legit_no_training_add_cat_relu_threshold_backward_19,"a",@progbits
	.sectionflags	@""
	.align	4
.nv.constant0.triton_poi_fused__native_batch_norm_legit_no_training_add_cat_relu_threshold_backward_19:
	.zero		752
